def gluon_wgmma(
    a_ptr,
    b_ptr,
    c_ptr,
    M,
    N,
    K,
    stride_am,
    stride_bk,
    stride_cm,
    BLOCK_M: gl.constexpr,
    BLOCK_N: gl.constexpr,
    BLOCK_K: gl.constexpr,
    DTYPE: gl.constexpr,
    A_LAYOUT: gl.constexpr,
    B_LAYOUT: gl.constexpr,
    C_LAYOUT: gl.constexpr,
    B_SHAPE: gl.constexpr,
    TRANS_B: gl.constexpr,
    NUM_BUFFERS: gl.constexpr,
    NUM_WARPS: gl.constexpr,
):
    a_desc = tma.make_tensor_descriptor(
        a_ptr, [M, K], [stride_am, 1], [BLOCK_M, BLOCK_K], A_LAYOUT
    )
    b_desc = tma.make_tensor_descriptor(
        b_ptr,
        [N, K] if TRANS_B else [K, N],
        [stride_bk, 1],
        B_SHAPE,
        B_LAYOUT,
    )
    c_desc = tma.make_tensor_descriptor(
        c_ptr, [M, N], [stride_cm, 1], [BLOCK_M, BLOCK_N], C_LAYOUT
    )

    a_bufs = gl.allocate_shared_memory(
        DTYPE, [NUM_BUFFERS, BLOCK_M, BLOCK_K], A_LAYOUT
    )
    b_bufs = gl.allocate_shared_memory(DTYPE, [NUM_BUFFERS] + B_SHAPE, B_LAYOUT)

    pid_m = gl.program_id(0)
    pid_n = gl.program_id(1)
    off_m = pid_m * BLOCK_M
    off_n = pid_n * BLOCK_N

    mma_layout: gl.constexpr = pick_wgmma_layout(DTYPE, BLOCK_M, BLOCK_N, NUM_WARPS)
    acc = warpgroup_mma_init(
        gl.zeros((BLOCK_M, BLOCK_N), dtype=gl.float32, layout=mma_layout)
    )

    bars = gl.allocate_shared_memory(
        gl.int64, [NUM_BUFFERS, 1], mbarrier.MBarrierLayout()
    )
    for i in gl.static_range(NUM_BUFFERS):
        mbarrier.init(bars.index(i), count=1)
    idx = 0
    phase = 0

    for k in range(0, K, BLOCK_K):
        a = a_bufs.index(idx)
        b = b_bufs.index(idx)
        bar = bars.index(idx)
        mbarrier.expect(bar, a_desc.block_type.nbytes + b_desc.block_type.nbytes)
        tma.async_copy_global_to_shared(a_desc, [off_m, k], bar, a)
        tma.async_copy_global_to_shared(
            b_desc, [off_n, k] if TRANS_B else [k, off_n], bar, b
        )
        mbarrier.wait(bar, phase=phase)

        if TRANS_B:
            b = b.permute((1, 0))
        acc = warpgroup_mma_wait(num_outstanding=0, deps=(acc,))
        acc = warpgroup_mma(a, b, acc, is_async=True)

        idx += 1
        if idx == NUM_BUFFERS:
            idx = 0
            phase ^= 1

    acc = warpgroup_mma_wait(num_outstanding=0, deps=(acc,))
    for i in gl.static_range(NUM_BUFFERS):
        mbarrier.invalidate(bars.index(i))

    c_smem = gl.allocate_shared_memory(DTYPE, [BLOCK_M, BLOCK_N], C_LAYOUT)
    c_smem.store(acc.to(DTYPE))
    fence_async_shared()
    tma.async_copy_shared_to_global(c_desc, [off_m, off_n], c_smem)
    tma.store_wait(pendings=0)

# config = {"BLOCK_K": 64, "BLOCK_M": 256, "BLOCK_N": 64, "arch": "sm_90", "dtype": "fp16", "num_buffers": 2, "num_warps": 8, "trans_b": 1}
# arch = sm_90


// ===== COMPILED SASS (sm_90a) =====

	.target	sm_90a

	.elftype	@"ET_EXEC"


//--------------------- .note.nv.tkinfo           --------------------------
	.section	.note.nv.tkinfo,"",@"SHT_NOTE"
	.sectionflags	@"SHF_NOTE_NV_TKINFO"
	.tkinfo
        /*0018*/ 	.word	0x00000002
        /*0030*/ 	.string	""
        /*0030*/ 	.string	"ptxas"
        /*0030*/ 	.string	"Cuda compilation tools, release 13.0, V13.0.88"
        /*0030*/ 	.string	"Build cuda_13.0.r13.0/compiler.36424714_0"
        /*0030*/ 	.string	"-v  -suppress-debug-info  -lineinfo  -arch sm_90a "



//--------------------- .note.nv.cuinfo           --------------------------
	.section	.note.nv.cuinfo,"",@"SHT_NOTE"
	.sectionflags	@"SHF_NOTE_NV_CUINFO"
        /*0018*/ 	.short	0x0002
        /*001a*/ 	.short	0x005a
        /*001c*/ 	.short	0x0082
	.zero		2


//--------------------- .nv.info                  --------------------------
	.section	.nv.info,"",@"SHT_CUDA_INFO"
	.align	4


	//----- nvinfo : EIATTR_REGCOUNT
	.align		4
        /*0000*/ 	.byte	0x04, 0x2f
        /*0002*/ 	.short	(.L_1 - .L_0)
	.align		4
.L_0:
        /*0004*/ 	.word	index@(gluon_wgmma)
        /*0008*/ 	.word	0x0000005a


	//----- nvinfo : EIATTR_FRAME_SIZE
	.align		4
.L_1:
        /*000c*/ 	.byte	0x04, 0x11
        /*000e*/ 	.short	(.L_3 - .L_2)
	.align		4
.L_2:
        /*0010*/ 	.word	index@(gluon_wgmma)
        /*0014*/ 	.word	0x00000000


	//----- nvinfo : EIATTR_MIN_STACK_SIZE
	.align		4
.L_3:
        /*0018*/ 	.byte	0x04, 0x12
        /*001a*/ 	.short	(.L_5 - .L_4)
	.align		4
.L_4:
        /*001c*/ 	.word	index@(gluon_wgmma)
        /*0020*/ 	.word	0x00000000
.L_5:


//--------------------- .nv.compat                --------------------------
	.section	.nv.compat,"",@"SHT_CUDA_COMPAT_INFO"
	.align	4
        /*0000*/ 	.byte	0x02, 0x09, 0x01, 0x00, 0x02, 0x02, 0x04, 0x00, 0x02, 0x05, 0x05, 0x00, 0x03, 0x07, 0x01, 0x01
        /*0010*/ 	.byte	0x02, 0x03, 0x03, 0x00, 0x02, 0x06, 0x01, 0x00, 0x04, 0x0b, 0x08, 0x00, 0x00, 0x00, 0x00, 0x00
        /*0020*/ 	.byte	0x00, 0x00, 0x00, 0x00


//--------------------- .nv.info.gluon_wgmma      --------------------------
	.section	.nv.info.gluon_wgmma,"",@"SHT_CUDA_INFO"
	.sectionflags	@""
	.align	4


	//----- nvinfo : EIATTR_CUDA_API_VERSION
	.align		4
        /*0000*/ 	.byte	0x04, 0x37
        /*0002*/ 	.short	(.L_7 - .L_6)
.L_6:
        /*0004*/ 	.word	0x00000082


	//----- nvinfo : EIATTR_KPARAM_INFO
	.align		4
.L_7:
        /*0008*/ 	.byte	0x04, 0x17
        /*000a*/ 	.short	(.L_9 - .L_8)
.L_8:
        /*000c*/ 	.word	0x00000000
        /*0010*/ 	.short	0x000a
        /*0012*/ 	.short	0x0048
        /*0014*/ 	.byte	0x00, 0xf4, 0x21, 0x00


	//----- nvinfo : EIATTR_KPARAM_INFO
	.align		4
.L_9:
        /*0018*/ 	.byte	0x04, 0x17
        /*001a*/ 	.short	(.L_11 - .L_10)
.L_10:
        /*001c*/ 	.word	0x00000000
        /*0020*/ 	.short	0x0009
        /*0022*/ 	.short	0x0040
        /*0024*/ 	.byte	0x00, 0xf4, 0x21, 0x00


	//----- nvinfo : EIATTR_KPARAM_INFO
	.align		4
.L_11:
        /*0028*/ 	.byte	0x04, 0x17
        /*002a*/ 	.short	(.L_13 - .L_12)
.L_12:
        /*002c*/ 	.word	0x00000000
        /*0030*/ 	.short	0x0008
        /*0032*/ 	.short	0x0038
        /*0034*/ 	.byte	0x00, 0xf0, 0x21, 0x00


	//----- nvinfo : EIATTR_KPARAM_INFO
	.align		4
.L_13:
        /*0038*/ 	.byte	0x04, 0x17
        /*003a*/ 	.short	(.L_15 - .L_14)
.L_14:
        /*003c*/ 	.word	0x00000000
        /*0040*/ 	.short	0x0007
        /*0042*/ 	.short	0x0030
        /*0044*/ 	.byte	0x00, 0xf0, 0x21, 0x00


	//----- nvinfo : EIATTR_KPARAM_INFO
	.align		4
.L_15:
        /*0048*/ 	.byte	0x04, 0x17
        /*004a*/ 	.short	(.L_17 - .L_16)
.L_16:
        /*004c*/ 	.word	0x00000000
        /*0050*/ 	.short	0x0006
        /*0052*/ 	.short	0x0028
        /*0054*/ 	.byte	0x00, 0xf0, 0x21, 0x00


	//----- nvinfo : EIATTR_KPARAM_INFO
	.align		4
.L_17:
        /*0058*/ 	.byte	0x04, 0x17
        /*005a*/ 	.short	(.L_19 - .L_18)
.L_18:
        /*005c*/ 	.word	0x00000000
        /*0060*/ 	.short	0x0005
        /*0062*/ 	.short	0x0020
        /*0064*/ 	.byte	0x00, 0xf0, 0x11, 0x00


	//----- nvinfo : EIATTR_KPARAM_INFO
	.align		4
.L_19:
        /*0068*/ 	.byte	0x04, 0x17
        /*006a*/ 	.short	(.L_21 - .L_20)
.L_20:
        /*006c*/ 	.word	0x00000000
        /*0070*/ 	.short	0x0004
        /*0072*/ 	.short	0x001c
        /*0074*/ 	.byte	0x00, 0xf0, 0x11, 0x00


	//----- nvinfo : EIATTR_KPARAM_INFO
	.align		4
.L_21:
        /*0078*/ 	.byte	0x04, 0x17
        /*007a*/ 	.short	(.L_23 - .L_22)
.L_22:
        /*007c*/ 	.word	0x00000000
        /*0080*/ 	.short	0x0003
        /*0082*/ 	.short	0x0018
        /*0084*/ 	.byte	0x00, 0xf0, 0x11, 0x00


	//----- nvinfo : EIATTR_KPARAM_INFO
	.align		4
.L_23:
        /*0088*/ 	.byte	0x04, 0x17
        /*008a*/ 	.short	(.L_25 - .L_24)
.L_24:
        /*008c*/ 	.word	0x00000000
        /*0090*/ 	.short	0x0002
        /*0092*/ 	.short	0x0010
        /*0094*/ 	.byte	0x00, 0xf4, 0x21, 0x00


	//----- nvinfo : EIATTR_KPARAM_INFO
	.align		4
.L_25:
        /*0098*/ 	.byte	0x04, 0x17
        /*009a*/ 	.short	(.L_27 - .L_26)
.L_26:
        /*009c*/ 	.word	0x00000000
        /*00a0*/ 	.short	0x0001
        /*00a2*/ 	.short	0x0008
        /*00a4*/ 	.byte	0x00, 0xf4, 0x21, 0x00


	//----- nvinfo : EIATTR_KPARAM_INFO
	.align		4
.L_27:
        /*00a8*/ 	.byte	0x04, 0x17
        /*00aa*/ 	.short	(.L_29 - .L_28)
.L_28:
        /*00ac*/ 	.word	0x00000000
        /*00b0*/ 	.short	0x0000
        /*00b2*/ 	.short	0x0000
        /*00b4*/ 	.byte	0x00, 0xf4, 0x21, 0x00


	//----- nvinfo : EIATTR_SPARSE_MMA_MASK
	.align		4
.L_29:
        /*00b8*/ 	.byte	0x03, 0x50
        /*00ba*/ 	.short	0x0000


	//----- nvinfo : EIATTR_MAXREG_COUNT
	.align		4
        /*00bc*/ 	.byte	0x03, 0x1b
        /*00be*/ 	.short	0x00ff


	//----- nvinfo : EIATTR_NUM_BARRIERS
	.align		4
        /*00c0*/ 	.byte	0x02, 0x4c
        /*00c2*/ 	.byte	0x01
	.zero		1


	//----- nvinfo : EIATTR_MERCURY_ISA_VERSION
	.align		4
        /*00c4*/ 	.byte	0x03, 0x5f
        /*00c6*/ 	.short	0x0101


	//----- nvinfo : EIATTR_INT_WARP_WIDE_INSTR_OFFSETS
	.align		4
        /*00c8*/ 	.byte	0x04, 0x31
        /*00ca*/ 	.short	(.L_31 - .L_30)


	//   ....[0]....
.L_30:
        /*00cc*/ 	.word	0x00001440


	//   ....[1]....
        /*00d0*/ 	.word	0x00001460


	//   ....[2]....
        /*00d4*/ 	.word	0x00001510


	//   ....[3]....
        /*00d8*/ 	.word	0x000018c0


	//   ....[4]....
        /*00dc*/ 	.word	0x000018d0


	//   ....[5]....
        /*00e0*/ 	.word	0x00001940


	//   ....[6]....
        /*00e4*/ 	.word	0x00001950


	//   ....[7]....
        /*00e8*/ 	.word	0x00001e90


	//   ....[8]....
        /*00ec*/ 	.word	0x00001eb0


	//----- nvinfo : EIATTR_COOP_GROUP_MASK_REGIDS
	.align		4
.L_31:
        /*00f0*/ 	.byte	0x04, 0x29
        /*00f2*/ 	.short	(.L_33 - .L_32)


	//   ....[0]....
.L_32:
        /*00f4*/ 	.word	0xffffffff


	//   ....[1]....
        /*00f8*/ 	.word	0xffffffff


	//   ....[2]....
        /*00fc*/ 	.word	0xffffffff


	//----- nvinfo : EIATTR_COOP_GROUP_INSTR_OFFSETS
	.align		4
.L_33:
        /*0100*/ 	.byte	0x04, 0x28
        /*0102*/ 	.short	(.L_35 - .L_34)


	//   ....[0]....
.L_34:
        /*0104*/ 	.word	0x00000150


	//   ....[1]....
        /*0108*/ 	.word	0x00000700


	//   ....[2]....
        /*010c*/ 	.word	0x00000cf0


	//----- nvinfo : EIATTR_MBARRIER_INSTR_OFFSETS
	.align		4
.L_35:
        /*0110*/ 	.byte	0x04, 0x39
        /*0112*/ 	.short	(.L_37 - .L_36)


	//   ....[0]....
.L_36:
        /*0114*/ 	.word	0x00001590
        /*0118*/ 	.word	0x000000ff
        /*011c*/ 	.word	0x00014000
        /*0120*/ 	.short	0x0100
        /*0122*/ 	.byte	0x14
	.zero		1


	//   ....[1]....
        /*0124*/ 	.word	0x000015b0
        /*0128*/ 	.word	0x000000ff
        /*012c*/ 	.word	0x00014008
        /*0130*/ 	.short	0x0100
        /*0132*/ 	.byte	0x14
	.zero		1


	//   ....[2]....
        /*0134*/ 	.word	0x00001a00
        /*0138*/ 	.word	0x000000ff
        /*013c*/ 	.word	0x00014000
        /*0140*/ 	.short	0x010a
        /*0142*/ 	.byte	0x12
	.zero		1


	//   ....[3]....
        /*0144*/ 	.word	0x00001df0
        /*0148*/ 	.word	0x000000ff
        /*014c*/ 	.word	0x00014000
        /*0150*/ 	.short	0x0108
        /*0152*/ 	.byte	0x14
	.zero		1


	//   ....[4]....
        /*0154*/ 	.word	0x00001f50
        /*0158*/ 	.word	0x000000ff
        /*015c*/ 	.word	0x00014008
        /*0160*/ 	.short	0x0108
        /*0162*/ 	.byte	0x14
	.zero		1


	//   ....[5]....
        /*0164*/ 	.word	0x00002180
        /*0168*/ 	.word	0x000000ff
        /*016c*/ 	.word	0x00014000
        /*0170*/ 	.short	0x010a
        /*0172*/ 	.byte	0x12
	.zero		1


	//----- nvinfo : EIATTR_NUM_MBARRIERS
	.align		4
.L_37:
        /*0174*/ 	.byte	0x03, 0x38
        /*0176*/ 	.short	0x0002


	//----- nvinfo : EIATTR_EXIT_INSTR_OFFSETS
	.align		4
        /*0178*/ 	.byte	0x04, 0x1c
        /*017a*/ 	.short	(.L_39 - .L_38)


	//   ....[0]....
.L_38:
        /*017c*/ 	.word	0x00002170


	//----- nvinfo : EIATTR_REQNTID
	.align		4
.L_39:
        /*0180*/ 	.byte	0x04, 0x10
        /*0182*/ 	.short	(.L_41 - .L_40)
.L_40:
        /*0184*/ 	.word	0x00000100
        /*0188*/ 	.word	0x00000001
        /*018c*/ 	.word	0x00000001


	//----- nvinfo : EIATTR_CRS_STACK_SIZE
	.align		4
.L_41:
        /*0190*/ 	.byte	0x04, 0x1e
        /*0192*/ 	.short	(.L_43 - .L_42)
.L_42:
        /*0194*/ 	.word	0x00000000


	//----- nvinfo : EIATTR_CBANK_PARAM_SIZE
	.align		4
.L_43:
        /*0198*/ 	.byte	0x03, 0x19
        /*019a*/ 	.short	0x0050


	//----- nvinfo : EIATTR_PARAM_CBANK
	.align		4
        /*019c*/ 	.byte	0x04, 0x0a
        /*019e*/ 	.short	(.L_45 - .L_44)
	.align		4
.L_44:
        /*01a0*/ 	.word	index@(.nv.constant0.gluon_wgmma)
        /*01a4*/ 	.short	0x0210
        /*01a6*/ 	.short	0x0050


	//----- nvinfo : EIATTR_SW_WAR
	.align		4
.L_45:
        /*01a8*/ 	.byte	0x04, 0x36
        /*01aa*/ 	.short	(.L_47 - .L_46)
.L_46:
        /*01ac*/ 	.word	0x00000008
.L_47:


//--------------------- .nv.callgraph             --------------------------
	.section	.nv.callgraph,"",@"SHT_CUDA_CALLGRAPH"
	.align	4
	.sectionentsize	8
	.align		4
        /*0000*/ 	.word	0x00000000
	.align		4
        /*0004*/ 	.word	0xffffffff
	.align		4
        /*0008*/ 	.word	0x00000000
	.align		4
        /*000c*/ 	.word	0xfffffffe
	.align		4
        /*0010*/ 	.word	0x00000000
	.align		4
        /*0014*/ 	.word	0xfffffffd
	.align		4
        /*0018*/ 	.word	0x00000000
	.align		4
        /*001c*/ 	.word	0xfffffffc


//--------------------- .text.gluon_wgmma         --------------------------
	.section	.text.gluon_wgmma,"ax",@progbits
	.align	128
        .global         gluon_wgmma
        .type           gluon_wgmma,@function
        .size           gluon_wgmma,(.L_x_52 - gluon_wgmma)
        .other          gluon_wgmma,@"STO_CUDA_ENTRY STV_DEFAULT"
gluon_wgmma:
.text.gluon_wgmma:
[----:B------:R-:W-:Y:S01]  /*0000*/  LDC R1, c[0x0][0x28] ;  /* 0x00000a00ff017b82 */ /* 0x000fe20000000800 */
[----:B------:R-:W1:Y:S07]  /*0010*/  S2R R0, SR_TID.X ;  /* 0x0000000000007919 */ /* 0x000e6e0000002100 */
[----:B------:R-:W2:Y:S01]  /*0020*/  S2UR UR4, SR_CgaCtaId ;  /* 0x00000000000479c3 */ /* 0x000ea20000008800 */
[----:B------:R-:W-:Y:S01]  /*0030*/  UMOV UR20, 0x400 ;  /* 0x0000040000147882 */ /* 0x000fe20000000000 */
[----:B------:R-:W-:Y:S01]  /*0040*/  ULDC UR6, c[0x0][0xc] ;  /* 0x0000030000067ab9 */ /* 0x000fe20000000800 */
[----:B------:R-:W-:Y:S01]  /*0050*/  ULDC.64 UR32, c[0x0][0x250] ;  /* 0x0000940000207ab9 */ /* 0x000fe20000000a00 */
[----:B------:R-:W-:Y:S04]  /*0060*/  BSSY B0, `(.L_x_0) ;  /* 0x000001f000007945 */ /* 0x000fe80003800000 */
[----:B------:R-:W3:Y:S08]  /*0070*/  LDC R3, c[0x0][0x228] ;  /* 0x00008a00ff037b82 */ /* 0x000ef00000000800 */
[----:B------:R-:W4:Y:S08]  /*0080*/  LDC R10, c[0x0][0x230] ;  /* 0x00008c00ff0a7b82 */ /* 0x000f300000000800 */
[----:B------:R-:W-:Y:S01]  /*0090*/  S2UR UR23, SR_CTAID.Y ;  /* 0x00000000001779c3 */ /* 0x000fe20000002600 */
[----:B--2---:R-:W-:-:S03]  /*00a0*/  ULEA UR20, UR4, UR20, 0x18 ;  /* 0x0000001404147291 */ /* 0x004fc6000f8ec03f */
[----:B------:R-:W-:Y:S01]  /*00b0*/  ULDC UR4, c[0x0][0x10] ;  /* 0x0000040000047ab9 */ /* 0x000fe20000000800 */
[----:B-1----:R-:W-:-:S03]  /*00c0*/  LOP3.LUT R2, R0, 0xff, RZ, 0xc0, !PT ;  /* 0x000000ff00027812 */ /* 0x002fc600078ec0ff */
[----:B------:R-:W1:Y:S01]  /*00d0*/  S2UR UR5, SR_CTAID.Z ;  /* 0x00000000000579c3 */ /* 0x000e620000002700 */
[----:B---3--:R-:W-:Y:S01]  /*00e0*/  VIADD R3, R3, 0xffffffff ;  /* 0xffffffff03037836 */ /* 0x008fe20000000000 */
[C---:B------:R-:W-:Y:S02]  /*00f0*/  ISETP.GE.U32.AND P0, PT, R2.reuse, 0x20, PT ;  /* 0x000000200200780c */ /* 0x040fe40003f06070 */
[C---:B------:R-:W-:Y:S02]  /*0100*/  ISETP.NE.U32.AND P2, PT, R2.reuse, RZ, PT ;  /* 0x000000ff0200720c */ /* 0x040fe40003f45070 */
[----:B------:R-:W-:Y:S02]  /*0110*/  LEA R11, R2, UR20, 0x2 ;  /* 0x00000014020b7c11 */ /* 0x000fe4000f8e10ff */
[----:B------:R-:W2:Y:S01]  /*0120*/  S2UR UR34, SR_CTAID.X ;  /* 0x00000000002279c3 */ /* 0x000ea20000002500 */
[----:B----4-:R-:W-:-:S06]  /*0130*/  VIADD R8, R10, 0xffffffff ;  /* 0xffffffff0a087836 */ /* 0x010fcc0000000000 */
[----:B------:R3:W-:Y:S01]  /*0140*/  @!P0 STS [R11], RZ ;  /* 0x000000ff0b008388 */ /* 0x0007e20000000800 */
[----:B------:R-:W-:-:S03]  /*0150*/  NOP ;  /* 0x0000000000007918 */ /* 0x000fc60000000000 */
[----:B------:R3:W-:Y:S01]  /*0160*/  @!P2 STS [UR20+0x24], R3 ;  /* 0x00002403ff00a988 */ /* 0x0007e20008000814 */
[----:B-1----:R-:W-:-:S03]  /*0170*/  UIMAD UR4, UR5, UR4, UR23 ;  /* 0x00000004050472a4 */ /* 0x002fc6000f8e0217 */
[----:B------:R3:W-:Y:S01]  /*0180*/  @!P2 STS [UR20+0x20], R8 ;  /* 0x00002008ff00a988 */ /* 0x0007e20008000814 */
[----:B--2---:R-:W-:-:S04]  /*0190*/  UIMAD UR4, UR4, UR6, UR34 ;  /* 0x00000006040472a4 */ /* 0x004fc8000f8e0222 */
[----:B------:R-:W-:-:S03]  /*01a0*/  UIMAD UR5, UR4, 0x180, URZ ;  /* 0x00000180040578a4 */ /* 0x000fc6000f8e023f */
[----:B------:R-:W-:Y:S01]  /*01b0*/  UMOV UR4, URZ ;  /* 0x0000003f00047c82 */ /* 0x000fe20008000000 */
[----:B------:R-:W-:-:S04]  /*01c0*/  UIADD3 UR28, UP0, UR5, UR32, URZ ;  /* 0x00000020051c7290 */ /* 0x000fc8000ff1e03f */
[----:B------:R-:W-:Y:S01]  /*01d0*/  ULEA.HI.X.SX32 UR29, UR5, UR33, 0x1, UP0 ;  /* 0x00000021051d7291 */ /* 0x000fe200080f0e3f */
[----:B---3--:R-:W-:Y:S11]  /*01e0*/  @P2 BRA `(.L_x_1) ;  /* 0x0000000000182947 */ /* 0x008ff60003800000 */
[----:B------:R-:W1:Y:S01]  /*01f0*/  LDS R4, [UR20+0x8] ;  /* 0x00000814ff047984 */ /* 0x000e620008000800 */
[----:B------:R-:W2:Y:S01]  /*0200*/  LDC.64 R6, c[0x0][0x210] ;  /* 0x00008400ff067b82 */ /* 0x000ea20000000a00 */
[----:B------:R-:W-:Y:S02]  /*0210*/  IMAD.MOV.U32 R5, RZ, RZ, 0x70 ;  /* 0x00000070ff057424 */ /* 0x000fe400078e00ff */
[----:B--2---:R2:W-:Y:S03]  /*0220*/  STS.64 [UR20], R6 ;  /* 0x00000006ff007988 */ /* 0x0045e60008000a14 */
[----:B-1----:R-:W-:-:S05]  /*0230*/  LOP3.LUT R4, R4, 0x10, R5, 0xd8, !PT ;  /* 0x0000001004047812 */ /* 0x002fca00078ed805 */
[----:B------:R2:W-:Y:S02]  /*0240*/  STS [UR20+0x8], R4 ;  /* 0x00000804ff007988 */ /* 0x0005e40008000814 */
.L_x_1:
[----:B------:R-:W-:Y:S05]  /*0250*/  BSYNC B0 ;  /* 0x0000000000007941 */ /* 0x000fea0003800000 */
.L_x_0:
[----:B------:R-:W-:Y:S04]  /*0260*/  BSSY B0, `(.L_x_2) ;  /* 0x000000a000007945 */ /* 0x000fe80003800000 */
[----:B------:R-:W-:Y:S05]  /*0270*/  @P2 BRA `(.L_x_3) ;  /* 0x0000000000202947 */ /* 0x000fea0003800000 */
[----:B--2---:R-:W1:Y:S01]  /*0280*/  LDS R4, [UR20+0x34] ;  /* 0x00003414ff047984 */ /* 0x004e620008000800 */
[----:B------:R-:W-:Y:S02]  /*0290*/  IMAD.MOV.U32 R5, RZ, RZ, 0x3f000000 ;  /* 0x3f000000ff057424 */ /* 0x000fe400078e00ff */
[----:B------:R-:W-:Y:S01]  /*02a0*/  @!P2 IMAD.MOV.U32 R6, RZ, RZ, 0xff ;  /* 0x000000ffff06a424 */ /* 0x000fe200078e00ff */
[----:B------:R-:W2:Y:S02]  /*02b0*/  @!P2 LDS R7, [UR20+0x38] ;  /* 0x00003814ff07a984 */ /* 0x000ea40008000800 */
[----:B-1----:R-:W-:Y:S02]  /*02c0*/  LOP3.LUT R4, R4, 0xff000000, R5, 0xb8, !PT ;  /* 0xff00000004047812 */ /* 0x002fe400078eb805 */
[----:B--2---:R-:W-:-:S03]  /*02d0*/  @!P2 LOP3.LUT R5, R7, 0xff, R6, 0xb8, !PT ;  /* 0x000000ff0705a812 */ /* 0x004fc600078eb806 */
[----:B------:R1:W-:Y:S04]  /*02e0*/  STS [UR20+0x34], R4 ;  /* 0x00003404ff007988 */ /* 0x0003e80008000814 */
[----:B------:R1:W-:Y:S02]  /*02f0*/  @!P2 STS [UR20+0x38], R5 ;  /* 0x00003805ff00a988 */ /* 0x0003e40008000814 */
.L_x_3:
[----:B------:R-:W-:Y:S05]  /*0300*/  BSYNC B0 ;  /* 0x0000000000007941 */ /* 0x000fea0003800000 */
.L_x_2:
[----:B------:R-:W-:Y:S04]  /*0310*/  BSSY B0, `(.L_x_4) ;  /* 0x000000e000007945 */ /* 0x000fe80003800000 */
[----:B------:R-:W-:Y:S05]  /*0320*/  @P2 BRA `(.L_x_5) ;  /* 0x0000000000302947 */ /* 0x000fea0003800000 */
[----:B-1----:R-:W1:Y:S01]  /*0330*/  LDS R5, [UR20+0x34] ;  /* 0x00003414ff057984 */ /* 0x002e620008000800 */
[----:B--2---:R-:W2:Y:S03]  /*0340*/  LDC.64 R6, c[0x0][0x238] ;  /* 0x00008e00ff067b82 */ /* 0x004ea60000000a00 */
[----:B------:R-:W3:Y:S01]  /*0350*/  LDS R4, [UR20+0x1c] ;  /* 0x00001c14ff047984 */ /* 0x000ee20008000800 */
[C---:B--2---:R-:W-:Y:S01]  /*0360*/  SHF.L.U64.HI R7, R6.reuse, 0x1, R7 ;  /* 0x0000000106077819 */ /* 0x044fe20000010207 */
[----:B------:R-:W-:-:S03]  /*0370*/  IMAD.SHL.U32 R6, R6, 0x2, RZ ;  /* 0x0000000206067824 */ /* 0x000fc600078e00ff */
[--C-:B------:R-:W-:Y:S02]  /*0380*/  SHF.R.U32.HI R9, RZ, 0x4, R7.reuse ;  /* 0x00000004ff097819 */ /* 0x100fe40000011607 */
[----:B------:R-:W-:-:S05]  /*0390*/  SHF.R.U64 R6, R6, 0x4, R7 ;  /* 0x0000000406067819 */ /* 0x000fca0000001207 */
[----:B------:R4:W-:Y:S01]  /*03a0*/  STS [UR20+0xc], R6 ;  /* 0x00000c06ff007988 */ /* 0x0009e20008000814 */
[----:B-1----:R-:W-:Y:S02]  /*03b0*/  LOP3.LUT R5, R5, 0x7, RZ, 0xb8, !PT ;  /* 0x0000000705057812 */ /* 0x002fe400078eb8ff */
[----:B---3--:R-:W-:-:S03]  /*03c0*/  LOP3.LUT R4, R4, 0xf, R9, 0xb8, !PT ;  /* 0x0000000f04047812 */ /* 0x008fc600078eb809 */
[----:B------:R4:W-:Y:S04]  /*03d0*/  STS [UR20+0x34], R5 ;  /* 0x00003405ff007988 */ /* 0x0009e80008000814 */
[----:B------:R4:W-:Y:S02]  /*03e0*/  STS [UR20+0x1c], R4 ;  /* 0x00001c04ff007988 */ /* 0x0009e40008000814 */
.L_x_5:
[----:B------:R-:W-:Y:S05]  /*03f0*/  BSYNC B0 ;  /* 0x0000000000007941 */ /* 0x000fea0003800000 */
.L_x_4:
[----:B------:R-:W-:Y:S04]  /*0400*/  BSSY B1, `(.L_x_6) ;  /* 0x000001a000017945 */ /* 0x000fe80003800000 */
[----:B------:R-:W-:Y:S04]  /*0410*/  BSSY B0, `(.L_x_7) ;  /* 0x0000015000007945 */ /* 0x000fe80003800000 */
[----:B------:R-:W-:Y:S05]  /*0420*/  @P2 BRA `(.L_x_8) ;  /* 0x0000000000202947 */ /* 0x000fea0003800000 */
[----:B-12-4-:R-:W1:Y:S02]  /*0430*/  LDS R4, [UR20+0x34] ;  /* 0x00003414ff047984 */ /* 0x016e640008000800 */
[----:B-1----:R-:W-:-:S05]  /*0440*/  LOP3.LUT R4, R4, 0x38, RZ, 0xb8, !PT ;  /* 0x0000003804047812 */ /* 0x002fca00078eb8ff */
[----:B------:R1:W-:Y:S01]  /*0450*/  STS [UR20+0x34], R4 ;  /* 0x00003404ff007988 */ /* 0x0003e20008000814 */
[----:B------:R-:W-:Y:S05]  /*0460*/  @P2 BRA `(.L_x_9) ;  /* 0x0000000000202947 */ /* 0x000fea0003800000 */
[----:B-1----:R-:W1:Y:S01]  /*0470*/  LDS R4, [UR20+0x8] ;  /* 0x00000814ff047984 */ /* 0x002e620008000800 */
[----:B------:R-:W-:-:S05]  /*0480*/  IMAD.MOV.U32 R5, RZ, RZ, 0x780 ;  /* 0x00000780ff057424 */ /* 0x000fca00078e00ff */
[----:B-1----:R-:W-:-:S05]  /*0490*/  LOP3.LUT R4, R4, 0x300, R5, 0xd8, !PT ;  /* 0x0000030004047812 */ /* 0x002fca00078ed805 */
[----:B------:R3:W-:Y:S02]  /*04a0*/  STS [UR20+0x8], R4 ;  /* 0x00000804ff007988 */ /* 0x0007e40008000814 */
.L_x_8:
[----:B------:R-:W-:Y:S05]  /*04b0*/  @P2 BRA `(.L_x_10) ;  /* 0x0000000000282947 */ /* 0x000fea0003800000 */
[----:B-1234-:R-:W1:Y:S02]  /*04c0*/  LDS R4, [UR20+0x8] ;  /* 0x00000814ff047984 */ /* 0x01ee640008000800 */
[----:B-1----:R-:W-:-:S05]  /*04d0*/  LOP3.LUT R4, R4, 0x1800, RZ, 0xb8, !PT ;  /* 0x0000180004047812 */ /* 0x002fca00078eb8ff */
[----:B------:R2:W-:Y:S02]  /*04e0*/  STS [UR20+0x8], R4 ;  /* 0x00000804ff007988 */ /* 0x0005e40008000814 */
.L_x_9:
[----:B------:R-:W-:Y:S05]  /*04f0*/  @P2 BREAK B0 ;  /* 0x0000000000002942 */ /* 0x000fea0003800000 */
[----:B------:R-:W-:Y:S05]  /*0500*/  @P2 BRA `(.L_x_11) ;  /* 0x0000000000242947 */ /* 0x000fea0003800000 */
[----:B------:R-:W3:Y:S01]  /*0510*/  LDS R5, [UR20+0x8] ;  /* 0x00000814ff057984 */ /* 0x000ee20008000800 */
[----:B-12---:R-:W-:-:S05]  /*0520*/  IMAD.MOV.U32 R4, RZ, RZ, 0x6000 ;  /* 0x00006000ff047424 */ /* 0x006fca00078e00ff */
[----:B---3--:R-:W-:-:S04]  /*0530*/  LOP3.LUT R4, R5, 0x6000, R4, 0xd8, !PT ;  /* 0x0000600005047812 */ /* 0x008fc800078ed804 */
[----:B------:R-:W-:-:S05]  /*0540*/  LOP3.LUT R4, R4, 0x400000, RZ, 0xb8, !PT ;  /* 0x0040000004047812 */ /* 0x000fca00078eb8ff */
[----:B------:R5:W-:Y:S02]  /*0550*/  STS [UR20+0x8], R4 ;  /* 0x00000804ff007988 */ /* 0x000be40008000814 */
.L_x_10:
[----:B------:R-:W-:Y:S05]  /*0560*/  BSYNC B0 ;  /* 0x0000000000007941 */ /* 0x000fea0003800000 */
.L_x_7:
[----:B-12345:R-:W1:Y:S02]  /*0570*/  @!P2 LDS R4, [UR20+0x8] ;  /* 0x00000814ff04a984 */ /* 0x03ee640008000800 */
[----:B-1----:R-:W-:-:S05]  /*0580*/  @!P2 LOP3.LUT R4, R4, 0x8000, RZ, 0xb8, !PT ;  /* 0x000080000404a812 */ /* 0x002fca00078eb8ff */
[----:B------:R3:W-:Y:S02]  /*0590*/  @!P2 STS [UR20+0x8], R4 ;  /* 0x00000804ff00a988 */ /* 0x0007e40008000814 */
.L_x_11:
[----:B------:R-:W-:Y:S05]  /*05a0*/  BSYNC B1 ;  /* 0x0000000000017941 */ /* 0x000fea0003800000 */
.L_x_6:
[----:B------:R-:W-:Y:S05]  /*05b0*/  WARPSYNC.ALL ;  /* 0x0000000000007948 */ /* 0x000fea0003800000 */
[----:B------:R-:W-:Y:S05]  /*05c0*/  @P0 BRA `(.L_x_12) ;  /* 0x0000000000280947 */ /* 0x000fea0003800000 */
[----:B-123--:R-:W1:Y:S01]  /*05d0*/  S2R R4, SR_LANEID ;  /* 0x0000000000047919 */ /* 0x00ee620000000000 */
[----:B------:R-:W-:Y:S05]  /*05e0*/  WARPSYNC.ALL ;  /* 0x0000000000007948 */ /* 0x000fea0003800000 */
[----:B-1----:R-:W-:-:S05]  /*05f0*/  IMAD.SHL.U32 R6, R4, 0x4, RZ ;  /* 0x0000000404067824 */ /* 0x002fca00078e00ff */
[----:B------:R-:W1:Y:S01]  /*0600*/  LDS R7, [R6+UR20] ;  /* 0x0000001406077984 */ /* 0x000e620008000800 */
[----:B------:R-:W-:-:S05]  /*0610*/  IADD3 R4, P1, R6, UR28, RZ ;  /* 0x0000001c06047c10 */ /* 0x000fca000ff3e0ff */
[----:B------:R-:W-:-:S05]  /*0620*/  IMAD.X R5, RZ, RZ, UR29, P1 ;  /* 0x0000001dff057e24 */ /* 0x000fca00088e06ff */
[----:B-1----:R4:W5:Y:S01]  /*0630*/  ATOMG.E.EXCH.STRONG.GPU PT, RZ, [R4], R7 ;  /* 0x0000000704ff73a8 */ /* 0x00296200041ee100 */
[----:B------:R-:W-:-:S04]  /*0640*/  DEPBAR {5,4,3,2,1,0} ;  /* 0x0000003f0000791a */ /* 0x000fc80000000000 */
[----:B------:R4:W-:Y:S01]  /*0650*/  UTMACCTL.IV [UR28] ;  /* 0x000000001c0079b9 */ /* 0x0009e20008000000 */
[----:B------:R-:W-:Y:S01]  /*0660*/  NOP ;  /* 0x0000000000007918 */ /* 0x000fe20000000000 */
.L_x_12:
[----:B------:R-:W-:Y:S05]  /*0670*/  @P0 BRA `(.L_x_13) ;  /* 0x00000000000c0947 */ /* 0x000fea0003800000 */
[----:B------:R0:W-:Y:S01]  /*0680*/  UTMACMDFLUSH ;  /* 0x00000000000079b7 */ /* 0x0001e20000000000 */
[----:B------:R-:W-:Y:S05]  /*0690*/  @P0 BRA `(.L_x_13) ;  /* 0x0000000000040947 */ /* 0x000fea0003800000 */
[----:B------:R-:W-:-:S04]  /*06a0*/  DEPBAR.LE SB0, 0x0 ;  /* 0x000080000000791a */ /* 0x000fc80000000000 */
.L_x_13:
[----:B------:R-:W-:Y:S05]  /*06b0*/  WARPSYNC.ALL ;  /* 0x0000000000007948 */ /* 0x000fea0003800000 */
[----:B-----5:R-:W-:Y:S06]  /*06c0*/  BAR.SYNC.DEFER_BLOCKING 0x0 ;  /* 0x0000000000007b1d */ /* 0x020fec0000010000 */
[----:B------:R-:W-:Y:S02]  /*06d0*/  BSSY B1, `(.L_x_14) ;  /* 0x000000b000017945 */ /* 0x000fe40003800000 */
[----:B------:R-:W-:Y:S06]  /*06e0*/  BAR.SYNC.DEFER_BLOCKING 0x0 ;  /* 0x0000000000007b1d */ /* 0x000fec0000010000 */
[----:B------:R5:W-:Y:S01]  /*06f0*/  @!P0 STS [R11], RZ ;  /* 0x000000ff0b008388 */ /* 0x000be20000000800 */
[----:B------:R-:W-:Y:S01]  /*0700*/  NOP ;  /* 0x0000000000007918 */ /* 0x000fe20000000000 */
[----:B------:R-:W-:Y:S05]  /*0710*/  @P2 BRA `(.L_x_15) ;  /* 0x0000000000182947 */ /* 0x000fea0003800000 */
[----:B-1234-:R-:W1:Y:S01]  /*0720*/  LDS R4, [UR20+0x8] ;  /* 0x00000814ff047984 */ /* 0x01ee620008000800 */
[----:B------:R-:W2:Y:S01]  /*0730*/  LDC.64 R6, c[0x0][0x218] ;  /* 0x00008600ff067b82 */ /* 0x000ea20000000a00 */
[----:B------:R-:W-:Y:S02]  /*0740*/  IMAD.MOV.U32 R5, RZ, RZ, 0x70 ;  /* 0x00000070ff057424 */ /* 0x000fe400078e00ff */
[----:B--2---:R2:W-:Y:S03]  /*0750*/  STS.64 [UR20], R6 ;  /* 0x00000006ff007988 */ /* 0x0045e60008000a14 */
[----:B-1----:R-:W-:-:S05]  /*0760*/  LOP3.LUT R4, R4, 0x10, R5, 0xd8, !PT ;  /* 0x0000001004047812 */ /* 0x002fca00078ed805 */
[----:B------:R2:W-:Y:S02]  /*0770*/  STS [UR20+0x8], R4 ;  /* 0x00000804ff007988 */ /* 0x0005e40008000814 */
.L_x_15:
[----:B----4-:R-:W-:Y:S05]  /*0780*/  BSYNC B1 ;  /* 0x0000000000017941 */ /* 0x010fea0003800000 */
.L_x_14:
[----:B------:R-:W-:Y:S04]  /*0790*/  BSSY B2, `(.L_x_16) ;  /* 0x000000f000027945 */ /* 0x000fe80003800000 */
[----:B------:R-:W-:Y:S04]  /*07a0*/  BSSY B1, `(.L_x_17) ;  /* 0x000000c000017945 */ /* 0x000fe80003800000 */
[----:B------:R-:W-:Y:S05]  /*07b0*/  @P2 BRA `(.L_x_18) ;  /* 0x0000000000282947 */ /* 0x000fea0003800000 */
[----:B-123--:R-:W1:Y:S01]  /*07c0*/  LDS R4, [UR20+0x34] ;  /* 0x00003414ff047984 */ /* 0x00ee620008000800 */
[----:B------:R-:W-:Y:S01]  /*07d0*/  IMAD.MOV.U32 R5, RZ, RZ, 0x3f000000 ;  /* 0x3f000000ff057424 */ /* 0x000fe200078e00ff */
[----:B------:R-:W-:Y:S05]  /*07e0*/  @P2 BREAK B1 ;  /* 0x0000000000012942 */ /* 0x000fea0003800000 */
[----:B-1----:R-:W-:-:S05]  /*07f0*/  LOP3.LUT R4, R4, 0xff000000, R5, 0xb8, !PT ;  /* 0xff00000004047812 */ /* 0x002fca00078eb805 */
[----:B------:R1:W-:Y:S01]  /*0800*/  STS [UR20+0x34], R4 ;  /* 0x00003404ff007988 */ /* 0x0003e20008000814 */
[----:B------:R-:W-:Y:S05]  /*0810*/  @P2 BRA `(.L_x_19) ;  /* 0x0000000000182947 */ /* 0x000fea0003800000 */
[----:B------:R-:W2:Y:S01]  /*0820*/  LDS R5, [UR20+0x38] ;  /* 0x00003814ff057984 */ /* 0x000ea20008000800 */
[----:B-1----:R-:W-:-:S05]  /*0830*/  IMAD.MOV.U32 R4, RZ, RZ, 0x3f ;  /* 0x0000003fff047424 */ /* 0x002fca00078e00ff */
[----:B--2---:R-:W-:-:S05]  /*0840*/  LOP3.LUT R4, R5, 0xff, R4, 0xb8, !PT ;  /* 0x000000ff05047812 */ /* 0x004fca00078eb804 */
[----:B------:R4:W-:Y:S02]  /*0850*/  STS [UR20+0x38], R4 ;  /* 0x00003804ff007988 */ /* 0x0009e40008000814 */
.L_x_18:
[----:B------:R-:W-:Y:S05]  /*0860*/  BSYNC B1 ;  /* 0x0000000000017941 */ /* 0x000fea0003800000 */
.L_x_17:
[----:B------:R1:W-:Y:S02]  /*0870*/  @!P2 STS [UR20+0x20], R8 ;  /* 0x00002008ff00a988 */ /* 0x0003e40008000814 */
.L_x_19:
[----:B------:R-:W-:Y:S05]  /*0880*/  BSYNC B2 ;  /* 0x0000000000027941 */ /* 0x000fea0003800000 */
.L_x_16:
[----:B------:R-:W-:Y:S05]  /*0890*/  WARPSYNC.ALL ;  /* 0x0000000000007948 */ /* 0x000fea0003800000 */
[----:B--2---:R-:W2:Y:S01]  /*08a0*/  LDC R6, c[0x0][0x22c] ;  /* 0x00008b00ff067b82 */ /* 0x004ea20000000800 */
[----:B------:R-:W-:Y:S01]  /*08b0*/  BSSY B2, `(.L_x_20) ;  /* 0x0000010000027945 */ /* 0x000fe20003800000 */
[----:B--2---:R-:W-:-:S05]  /*08c0*/  VIADD R6, R6, 0xffffffff ;  /* 0xffffffff06067836 */ /* 0x004fca0000000000 */
[----:B------:R2:W-:Y:S01]  /*08d0*/  @!P2 STS [UR20+0x24], R6 ;  /* 0x00002406ff00a988 */ /* 0x0005e20008000814 */
[----:B------:R-:W-:Y:S05]  /*08e0*/  @P2 BRA `(.L_x_21) ;  /* 0x0000000000302947 */ /* 0x000fea0003800000 */
[----:B------:R-:W2:Y:S01]  /*08f0*/  LDS R5, [UR20+0x34] ;  /* 0x00003414ff057984 */ /* 0x000ea20008000800 */
[----:B------:R-:W2:Y:S03]  /*0900*/  LDC.64 R12, c[0x0][0x240] ;  /* 0x00009000ff0c7b82 */ /* 0x000ea60000000a00 */
[----:B-1-34-:R-:W1:Y:S01]  /*0910*/  LDS R4, [UR20+0x1c] ;  /* 0x00001c14ff047984 */ /* 0x01ae620008000800 */
[C---:B--2---:R-:W-:Y:S01]  /*0920*/  SHF.L.U64.HI R8, R12.reuse, 0x1, R13 ;  /* 0x000000010c087819 */ /* 0x044fe2000001020d */
[----:B------:R-:W-:-:S03]  /*0930*/  IMAD.SHL.U32 R7, R12, 0x2, RZ ;  /* 0x000000020c077824 */ /* 0x000fc600078e00ff */
[--C-:B------:R-:W-:Y:S02]  /*0940*/  SHF.R.U32.HI R9, RZ, 0x4, R8.reuse ;  /* 0x00000004ff097819 */ /* 0x100fe40000011608 */
[----:B------:R-:W-:-:S05]  /*0950*/  SHF.R.U64 R7, R7, 0x4, R8 ;  /* 0x0000000407077819 */ /* 0x000fca0000001208 */
[----:B------:R2:W-:Y:S01]  /*0960*/  STS [UR20+0xc], R7 ;  /* 0x00000c07ff007988 */ /* 0x0005e20008000814 */
[----:B------:R-:W-:Y:S02]  /*0970*/  LOP3.LUT R5, R5, 0x7, RZ, 0xb8, !PT ;  /* 0x0000000705057812 */ /* 0x000fe400078eb8ff */
[----:B-1----:R-:W-:-:S03]  /*0980*/  LOP3.LUT R4, R4, 0xf, R9, 0xb8, !PT ;  /* 0x0000000f04047812 */ /* 0x002fc600078eb809 */
[----:B------:R2:W-:Y:S04]  /*0990*/  STS [UR20+0x34], R5 ;  /* 0x00003405ff007988 */ /* 0x0005e80008000814 */
[----:B------:R2:W-:Y:S02]  /*09a0*/  STS [UR20+0x1c], R4 ;  /* 0x00001c04ff007988 */ /* 0x0005e40008000814 */
.L_x_21:
[----:B------:R-:W-:Y:S05]  /*09b0*/  BSYNC B2 ;  /* 0x0000000000027941 */ /* 0x000fea0003800000 */
.L_x_20:
[----:B------:R-:W-:Y:S04]  /*09c0*/  BSSY B3, `(.L_x_22) ;  /* 0x000001a000037945 */ /* 0x000fe80003800000 */
[----:B------:R-:W-:Y:S04]  /*09d0*/  BSSY B2, `(.L_x_23) ;  /* 0x0000015000027945 */ /* 0x000fe80003800000 */
[----:B------:R-:W-:Y:S05]  /*09e0*/  @P2 BRA `(.L_x_24) ;  /* 0x0000000000202947 */ /* 0x000fea0003800000 */
[----:B-1234-:R-:W1:Y:S02]  /*09f0*/  LDS R4, [UR20+0x34] ;  /* 0x00003414ff047984 */ /* 0x01ee640008000800 */
[----:B-1----:R-:W-:-:S05]  /*0a00*/  LOP3.LUT R4, R4, 0x38, RZ, 0xb8, !PT ;  /* 0x0000003804047812 */ /* 0x002fca00078eb8ff */
[----:B------:R1:W-:Y:S01]  /*0a10*/  STS [UR20+0x34], R4 ;  /* 0x00003404ff007988 */ /* 0x0003e20008000814 */
[----:B------:R-:W-:Y:S05]  /*0a20*/  @P2 BRA `(.L_x_25) ;  /* 0x0000000000202947 */ /* 0x000fea0003800000 */
[----:B-1----:R-:W1:Y:S01]  /*0a30*/  LDS R4, [UR20+0x8] ;  /* 0x00000814ff047984 */ /* 0x002e620008000800 */
[----:B------:R-:W-:-:S05]  /*0a40*/  IMAD.MOV.U32 R5, RZ, RZ, 0x780 ;  /* 0x00000780ff057424 */ /* 0x000fca00078e00ff */
[----:B-1----:R-:W-:-:S05]  /*0a50*/  LOP3.LUT R4, R4, 0x300, R5, 0xd8, !PT ;  /* 0x0000030004047812 */ /* 0x002fca00078ed805 */
[----:B------:R1:W-:Y:S02]  /*0a60*/  STS [UR20+0x8], R4 ;  /* 0x00000804ff007988 */ /* 0x0003e40008000814 */
.L_x_24:
[----:B------:R-:W-:Y:S05]  /*0a70*/  @P2 BRA `(.L_x_26) ;  /* 0x0000000000282947 */ /* 0x000fea0003800000 */
[----:B-1234-:R-:W1:Y:S02]  /*0a80*/  LDS R4, [UR20+0x8] ;  /* 0x00000814ff047984 */ /* 0x01ee640008000800 */
[----:B-1----:R-:W-:-:S05]  /*0a90*/  LOP3.LUT R4, R4, 0x1800, RZ, 0xb8, !PT ;  /* 0x0000180004047812 */ /* 0x002fca00078eb8ff */
[----:B------:R2:W-:Y:S02]  /*0aa0*/  STS [UR20+0x8], R4 ;  /* 0x00000804ff007988 */ /* 0x0005e40008000814 */
.L_x_25:
[----:B------:R-:W-:Y:S05]  /*0ab0*/  @P2 BREAK B2 ;  /* 0x0000000000022942 */ /* 0x000fea0003800000 */
[----:B------:R-:W-:Y:S05]  /*0ac0*/  @P2 BRA `(.L_x_27) ;  /* 0x0000000000242947 */ /* 0x000fea0003800000 */
[----:B-12---:R-:W1:Y:S01]  /*0ad0*/  LDS R4, [UR20+0x8] ;  /* 0x00000814ff047984 */ /* 0x006e620008000800 */
[----:B------:R-:W-:-:S05]  /*0ae0*/  IMAD.MOV.U32 R5, RZ, RZ, 0x6000 ;  /* 0x00006000ff057424 */ /* 0x000fca00078e00ff */
[----:B-1----:R-:W-:-:S04]  /*0af0*/  LOP3.LUT R4, R4, 0x6000, R5, 0xd8, !PT ;  /* 0x0000600004047812 */ /* 0x002fc800078ed805 */
[----:B------:R-:W-:-:S05]  /*0b00*/  LOP3.LUT R4, R4, 0x400000, RZ, 0xb8, !PT ;  /* 0x0040000004047812 */ /* 0x000fca00078eb8ff */
[----:B------:R1:W-:Y:S02]  /*0b10*/  STS [UR20+0x8], R4 ;  /* 0x00000804ff007988 */ /* 0x0003e40008000814 */
.L_x_26:
[----:B------:R-:W-:Y:S05]  /*0b20*/  BSYNC B2 ;  /* 0x0000000000027941 */ /* 0x000fea0003800000 */
.L_x_23:
[----:B-1234-:R-:W1:Y:S02]  /*0b30*/  @!P2 LDS R4, [UR20+0x8] ;  /* 0x00000814ff04a984 */ /* 0x01ee640008000800 */
[----:B-1----:R-:W-:-:S05]  /*0b40*/  @!P2 LOP3.LUT R4, R4, 0x8000, RZ, 0xb8, !PT ;  /* 0x000080000404a812 */ /* 0x002fca00078eb8ff */
[----:B------:R3:W-:Y:S02]  /*0b50*/  @!P2 STS [UR20+0x8], R4 ;  /* 0x00000804ff00a988 */ /* 0x0007e40008000814 */
.L_x_27:
[----:B------:R-:W-:Y:S05]  /*0b60*/  BSYNC B3 ;  /* 0x0000000000037941 */ /* 0x000fea0003800000 */
.L_x_22:
[----:B------:R-:W-:Y:S05]  /*0b70*/  WARPSYNC.ALL ;  /* 0x0000000000007948 */ /* 0x000fea0003800000 */
[----:B------:R-:W-:-:S04]  /*0b80*/  UIADD3 UR31, UR5, 0x80, URZ ;  /* 0x00000080051f7890 */ /* 0x000fc8000fffe03f */
[----:B------:R-:W-:-:S04]  /*0b90*/  UIADD3 UR30, UP0, UR31, UR32, URZ ;  /* 0x000000201f1e7290 */ /* 0x000fc8000ff1e03f */
[----:B------:R-:W-:Y:S01]  /*0ba0*/  ULEA.HI.X.SX32 UR31, UR31, UR33, 0x1, UP0 ;  /* 0x000000211f1f7291 */ /* 0x000fe200080f0e3f */
[----:B------:R-:W-:Y:S11]  /*0bb0*/  @P0 BRA `(.L_x_28) ;  /* 0x0000000000280947 */ /* 0x000ff60003800000 */
[----:B-123--:R-:W1:Y:S01]  /*0bc0*/  S2R R4, SR_LANEID ;  /* 0x0000000000047919 */ /* 0x00ee620000000000 */
[----:B------:R-:W-:Y:S05]  /*0bd0*/  WARPSYNC.ALL ;  /* 0x0000000000007948 */ /* 0x000fea0003800000 */
[----:B-1----:R-:W-:-:S05]  /*0be0*/  IMAD.SHL.U32 R8, R4, 0x4, RZ ;  /* 0x0000000404087824 */ /* 0x002fca00078e00ff */
[----:B------:R-:W1:Y:S01]  /*0bf0*/  LDS R7, [R8+UR20] ;  /* 0x0000001408077984 */ /* 0x000e620008000800 */
[----:B------:R-:W-:-:S05]  /*0c00*/  IADD3 R4, P1, R8, UR30, RZ ;  /* 0x0000001e08047c10 */ /* 0x000fca000ff3e0ff */
[----:B------:R-:W-:-:S05]  /*0c10*/  IMAD.X R5, RZ, RZ, UR31, P1 ;  /* 0x0000001fff057e24 */ /* 0x000fca00088e06ff */
[----:B-1----:R4:W2:Y:S01]  /*0c20*/  ATOMG.E.EXCH.STRONG.GPU PT, RZ, [R4], R7 ;  /* 0x0000000704ff73a8 */ /* 0x0028a200041ee100 */
[----:B------:R-:W-:-:S04]  /*0c30*/  DEPBAR {5,4,3,2,1,0} ;  /* 0x0000003f0000791a */ /* 0x000fc80000000000 */
[----:B------:R4:W-:Y:S01]  /*0c40*/  UTMACCTL.IV [UR30] ;  /* 0x000000001e0079b9 */ /* 0x0009e20008000000 */
[----:B------:R-:W-:Y:S01]  /*0c50*/  NOP ;  /* 0x0000000000007918 */ /* 0x000fe20000000000 */
.L_x_28:
[----:B------:R-:W-:Y:S05]  /*0c60*/  @P0 BRA `(.L_x_29) ;  /* 0x00000000000c0947 */ /* 0x000fea0003800000 */
[----:B------:R0:W-:Y:S01]  /*0c70*/  UTMACMDFLUSH ;  /* 0x00000000000079b7 */ /* 0x0001e20000000000 */
[----:B------:R-:W-:Y:S05]  /*0c80*/  @P0 BRA `(.L_x_29) ;  /* 0x0000000000040947 */ /* 0x000fea0003800000 */
[----:B------:R-:W-:-:S04]  /*0c90*/  DEPBAR.LE SB0, 0x0 ;  /* 0x000080000000791a */ /* 0x000fc80000000000 */
.L_x_29:
[----:B------:R-:W-:Y:S05]  /*0ca0*/  WARPSYNC.ALL ;  /* 0x0000000000007948 */ /* 0x000fea0003800000 */
[----:B--2---:R-:W-:Y:S06]  /*0cb0*/  BAR.SYNC.DEFER_BLOCKING 0x0 ;  /* 0x0000000000007b1d */ /* 0x004fec0000010000 */
[----:B------:R-:W-:Y:S02]  /*0cc0*/  BSSY B3, `(.L_x_30) ;  /* 0x000000b000037945 */ /* 0x000fe40003800000 */
[----:B------:R-:W-:Y:S06]  /*0cd0*/  BAR.SYNC.DEFER_BLOCKING 0x0 ;  /* 0x0000000000007b1d */ /* 0x000fec0000010000 */
[----:B------:R2:W-:Y:S01]  /*0ce0*/  @!P0 STS [R11], RZ ;  /* 0x000000ff0b008388 */ /* 0x0005e20000000800 */
[----:B------:R-:W-:Y:S01]  /*0cf0*/  NOP ;  /* 0x0000000000007918 */ /* 0x000fe20000000000 */
[----:B------:R-:W-:Y:S05]  /*0d00*/  @P2 BRA `(.L_x_31) ;  /* 0x0000000000182947 */ /* 0x000fea0003800000 */
[----:B-1-34-:R-:W1:Y:S01]  /*0d10*/  LDS R4, [UR20+0x8] ;  /* 0x00000814ff047984 */ /* 0x01ae620008000800 */
[----:B------:R-:W3:Y:S01]  /*0d20*/  LDC.64 R8, c[0x0][0x220] ;  /* 0x00008800ff087b82 */ /* 0x000ee20000000a00 */
[----:B------:R-:W-:Y:S02]  /*0d30*/  IMAD.MOV.U32 R5, RZ, RZ, 0x70 ;  /* 0x00000070ff057424 */ /* 0x000fe400078e00ff */
[----:B---3--:R3:W-:Y:S03]  /*0d40*/  STS.64 [UR20], R8 ;  /* 0x00000008ff007988 */ /* 0x0087e60008000a14 */
[----:B-1----:R-:W-:-:S05]  /*0d50*/  LOP3.LUT R4, R4, 0x10, R5, 0xd8, !PT ;  /* 0x0000001004047812 */ /* 0x002fca00078ed805 */
[----:B------:R3:W-:Y:S02]  /*0d60*/  STS [UR20+0x8], R4 ;  /* 0x00000804ff007988 */ /* 0x0007e40008000814 */
.L_x_31:
[----:B----4-:R-:W-:Y:S05]  /*0d70*/  BSYNC B3 ;  /* 0x0000000000037941 */ /* 0x010fea0003800000 */
.L_x_30:
[----:B------:R-:W-:Y:S04]  /*0d80*/  BSSY B4, `(.L_x_32) ;  /* 0x0000011000047945 */ /* 0x000fe80003800000 */
[----:B------:R-:W-:Y:S04]  /*0d90*/  BSSY B3, `(.L_x_33) ;  /* 0x000000e000037945 */ /* 0x000fe80003800000 */
[----:B------:R-:W-:Y:S05]  /*0da0*/  @P2 BRA `(.L_x_34) ;  /* 0x0000000000242947 */ /* 0x000fea0003800000 */
[----:B-1-3--:R-:W1:Y:S01]  /*0db0*/  LDS R4, [UR20+0x34] ;  /* 0x00003414ff047984 */ /* 0x00ae620008000800 */
[----:B------:R-:W-:-:S05]  /*0dc0*/  IMAD.MOV.U32 R5, RZ, RZ, 0x3f000000 ;  /* 0x3f000000ff057424 */ /* 0x000fca00078e00ff */
[----:B-1----:R-:W-:-:S05]  /*0dd0*/  LOP3.LUT R4, R4, 0xff000000, R5, 0xb8, !PT ;  /* 0xff00000004047812 */ /* 0x002fca00078eb805 */
[----:B------:R1:W-:Y:S01]  /*0de0*/  STS [UR20+0x34], R4 ;  /* 0x00003404ff007988 */ /* 0x0003e20008000814 */
[----:B------:R-:W-:Y:S05]  /*0df0*/  @P2 BRA `(.L_x_35) ;  /* 0x00000000001c2947 */ /* 0x000fea0003800000 */
[----:B-1----:R-:W1:Y:S01]  /*0e00*/  LDS R4, [UR20+0x38] ;  /* 0x00003814ff047984 */ /* 0x002e620008000800 */
[----:B------:R-:W-:-:S05]  /*0e10*/  IMAD.MOV.U32 R5, RZ, RZ, 0xff ;  /* 0x000000ffff057424 */ /* 0x000fca00078e00ff */
[----:B-1----:R-:W-:-:S05]  /*0e20*/  LOP3.LUT R4, R4, 0xff, R5, 0xb8, !PT ;  /* 0x000000ff04047812 */ /* 0x002fca00078eb805 */
[----:B------:R4:W-:Y:S02]  /*0e30*/  STS [UR20+0x38], R4 ;  /* 0x00003804ff007988 */ /* 0x0009e40008000814 */
.L_x_34:
[----:B------:R-:W-:Y:S05]  /*0e40*/  @P2 BREAK B3 ;  /* 0x0000000000032942 */ /* 0x000fea0003800000 */
[----:B------:R-:W-:Y:S05]  /*0e50*/  @P2 BRA `(.L_x_36) ;  /* 0x00000000000c2947 */ /* 0x000fea0003800000 */
[----:B------:R1:W-:Y:S02]  /*0e60*/  STS [UR20+0x20], R6 ;  /* 0x00002006ff007988 */ /* 0x0003e40008000814 */
.L_x_35:
[----:B------:R-:W-:Y:S05]  /*0e70*/  BSYNC B3 ;  /* 0x0000000000037941 */ /* 0x000fea0003800000 */
.L_x_33:
[----:B------:R1:W-:Y:S02]  /*0e80*/  @!P2 STS [UR20+0x24], R3 ;  /* 0x00002403ff00a988 */ /* 0x0003e40008000814 */
.L_x_36:
[----:B------:R-:W-:Y:S05]  /*0e90*/  BSYNC B4 ;  /* 0x0000000000047941 */ /* 0x000fea0003800000 */
.L_x_32:
[----:B------:R-:W-:Y:S05]  /*0ea0*/  WARPSYNC.ALL ;  /* 0x0000000000007948 */ /* 0x000fea0003800000 */
[----:B------:R-:W-:Y:S04]  /*0eb0*/  BSSY B4, `(.L_x_37) ;  /* 0x000000e000047945 */ /* 0x000fe80003800000 */
[----:B------:R-:W-:Y:S05]  /*0ec0*/  @P2 BRA `(.L_x_38) ;  /* 0x0000000000302947 */ /* 0x000fea0003800000 */
[----:B-1-34-:R-:W1:Y:S01]  /*0ed0*/  LDS R4, [UR20+0x34] ;  /* 0x00003414ff047984 */ /* 0x01ae620008000800 */
[----:B------:R-:W3:Y:S03]  /*0ee0*/  LDC.64 R8, c[0x0][0x248] ;  /* 0x00009200ff087b82 */ /* 0x000ee60000000a00 */
[----:B------:R-:W4:Y:S01]  /*0ef0*/  LDS R3, [UR20+0x1c] ;  /* 0x00001c14ff037984 */ /* 0x000f220008000800 */
[C---:B---3--:R-:W-:Y:S01]  /*0f00*/  SHF.L.U64.HI R6, R8.reuse, 0x1, R9 ;  /* 0x0000000108067819 */ /* 0x048fe20000010209 */
[----:B------:R-:W-:-:S03]  /*0f10*/  IMAD.SHL.U32 R5, R8, 0x2, RZ ;  /* 0x0000000208057824 */ /* 0x000fc600078e00ff */
[--C-:B------:R-:W-:Y:S02]  /*0f20*/  SHF.R.U32.HI R8, RZ, 0x4, R6.reuse ;  /* 0x00000004ff087819 */ /* 0x100fe40000011606 */
[----:B------:R-:W-:-:S05]  /*0f30*/  SHF.R.U64 R5, R5, 0x4, R6 ;  /* 0x0000000405057819 */ /* 0x000fca0000001206 */
[----:B------:R3:W-:Y:S01]  /*0f40*/  STS [UR20+0xc], R5 ;  /* 0x00000c05ff007988 */ /* 0x0007e20008000814 */
[----:B-1----:R-:W-:Y:S02]  /*0f50*/  LOP3.LUT R4, R4, 0x7, RZ, 0xb8, !PT ;  /* 0x0000000704047812 */ /* 0x002fe400078eb8ff */
[----:B----4-:R-:W-:-:S03]  /*0f60*/  LOP3.LUT R3, R3, 0xf, R8, 0xb8, !PT ;  /* 0x0000000f03037812 */ /* 0x010fc600078eb808 */
[----:B------:R3:W-:Y:S04]  /*0f70*/  STS [UR20+0x34], R4 ;  /* 0x00003404ff007988 */ /* 0x0007e80008000814 */
[----:B------:R3:W-:Y:S02]  /*0f80*/  STS [UR20+0x1c], R3 ;  /* 0x00001c03ff007988 */ /* 0x0007e40008000814 */
.L_x_38:
[----:B------:R-:W-:Y:S05]  /*0f90*/  BSYNC B4 ;  /* 0x0000000000047941 */ /* 0x000fea0003800000 */
.L_x_37:
[----:B------:R-:W-:Y:S04]  /*0fa0*/  BSSY B4, `(.L_x_39) ;  /* 0x000001a000047945 */ /* 0x000fe80003800000 */
[----:B------:R-:W-:Y:S04]  /*0fb0*/  BSSY B5, `(.L_x_40) ;  /* 0x0000015000057945 */ /* 0x000fe80003800000 */
[----:B------:R-:W-:Y:S05]  /*0fc0*/  @P2 BRA `(.L_x_41) ;  /* 0x0000000000202947 */ /* 0x000fea0003800000 */
[----:B-1-3--:R-:W1:Y:S02]  /*0fd0*/  LDS R3, [UR20+0x34] ;  /* 0x00003414ff037984 */ /* 0x00ae640008000800 */
[----:B-1----:R-:W-:-:S05]  /*0fe0*/  LOP3.LUT R3, R3, 0x38, RZ, 0xb8, !PT ;  /* 0x0000003803037812 */ /* 0x002fca00078eb8ff */
[----:B------:R1:W-:Y:S01]  /*0ff0*/  STS [UR20+0x34], R3 ;  /* 0x00003403ff007988 */ /* 0x0003e20008000814 */
[----:B------:R-:W-:Y:S05]  /*1000*/  @P2 BRA `(.L_x_42) ;  /* 0x0000000000202947 */ /* 0x000fea0003800000 */
[----:B-1----:R-:W1:Y:S01]  /*1010*/  LDS R3, [UR20+0x8] ;  /* 0x00000814ff037984 */ /* 0x002e620008000800 */
[----:B----4-:R-:W-:-:S05]  /*1020*/  IMAD.MOV.U32 R4, RZ, RZ, 0x780 ;  /* 0x00000780ff047424 */ /* 0x010fca00078e00ff */
[----:B-1----:R-:W-:-:S05]  /*1030*/  LOP3.LUT R3, R3, 0x300, R4, 0xd8, !PT ;  /* 0x0000030003037812 */ /* 0x002fca00078ed804 */
[----:B------:R1:W-:Y:S02]  /*1040*/  STS [UR20+0x8], R3 ;  /* 0x00000803ff007988 */ /* 0x0003e40008000814 */
.L_x_41:
[----:B------:R-:W-:Y:S05]  /*1050*/  @P2 BRA `(.L_x_43) ;  /* 0x0000000000282947 */ /* 0x000fea0003800000 */
[----:B-1-3--:R-:W1:Y:S02]  /*1060*/  LDS R3, [UR20+0x8] ;  /* 0x00000814ff037984 */ /* 0x00ae640008000800 */
[----:B-1----:R-:W-:-:S05]  /*1070*/  LOP3.LUT R3, R3, 0x1800, RZ, 0xb8, !PT ;  /* 0x0000180003037812 */ /* 0x002fca00078eb8ff */
[----:B------:R3:W-:Y:S02]  /*1080*/  STS [UR20+0x8], R3 ;  /* 0x00000803ff007988 */ /* 0x0007e40008000814 */
.L_x_42:
[----:B------:R-:W-:Y:S05]  /*1090*/  @P2 BREAK B5 ;  /* 0x0000000000052942 */ /* 0x000fea0003800000 */
[----:B------:R-:W-:Y:S05]  /*10a0*/  @P2 BRA `(.L_x_44) ;  /* 0x0000000000242947 */ /* 0x000fea0003800000 */
[----:B-1-3--:R-:W1:Y:S01]  /*10b0*/  LDS R3, [UR20+0x8] ;  /* 0x00000814ff037984 */ /* 0x00ae620008000800 */
[----:B----4-:R-:W-:-:S05]  /*10c0*/  IMAD.MOV.U32 R4, RZ, RZ, 0x6000 ;  /* 0x00006000ff047424 */ /* 0x010fca00078e00ff */
[----:B-1----:R-:W-:-:S04]  /*10d0*/  LOP3.LUT R3, R3, 0x6000, R4, 0xd8, !PT ;  /* 0x0000600003037812 */ /* 0x002fc800078ed804 */
[----:B------:R-:W-:-:S05]  /*10e0*/  LOP3.LUT R3, R3, 0x400000, RZ, 0xb8, !PT ;  /* 0x0040000003037812 */ /* 0x000fca00078eb8ff */
[----:B------:R1:W-:Y:S02]  /*10f0*/  STS [UR20+0x8], R3 ;  /* 0x00000803ff007988 */ /* 0x0003e40008000814 */
.L_x_43:
[----:B------:R-:W-:Y:S05]  /*1100*/  BSYNC B5 ;  /* 0x0000000000057941 */ /* 0x000fea0003800000 */
.L_x_40:
[----:B-1-3--:R-:W1:Y:S02]  /*1110*/  @!P2 LDS R3, [UR20+0x8] ;  /* 0x00000814ff03a984 */ /* 0x00ae640008000800 */
[----:B-1----:R-:W-:-:S05]  /*1120*/  @!P2 LOP3.LUT R3, R3, 0x8000, RZ, 0xb8, !PT ;  /* 0x000080000303a812 */ /* 0x002fca00078eb8ff */
[----:B------:R1:W-:Y:S02]  /*1130*/  @!P2 STS [UR20+0x8], R3 ;  /* 0x00000803ff00a988 */ /* 0x0003e40008000814 */
.L_x_44:
[----:B------:R-:W-:Y:S05]  /*1140*/  BSYNC B4 ;  /* 0x0000000000047941 */ /* 0x000fea0003800000 */
.L_x_39:
[----:B------:R-:W-:Y:S05]  /*1150*/  WARPSYNC.ALL ;  /* 0x0000000000007948 */ /* 0x000fea0003800000 */
[----:B------:R-:W-:Y:S01]  /*1160*/  UIADD3 UR5, UR5, 0x100, URZ ;  /* 0x0000010005057890 */ /* 0x000fe2000fffe03f */
[----:B------:R-:W-:Y:S02]  /*1170*/  ISETP.GE.AND P1, PT, R10, 0x1, PT ;  /* 0x000000010a00780c */ /* 0x000fe40003f26270 */
[----:B------:R-:W-:Y:S02]  /*1180*/  CS2R R56, SRZ ;  /* 0x0000000000387805 */ /* 0x000fe4000001ff00 */
[----:B------:R-:W-:Y:S01]  /*1190*/  CS2R R58, SRZ ;  /* 0x00000000003a7805 */ /* 0x000fe2000001ff00 */
[----:B------:R-:W-:Y:S01]  /*11a0*/  UIADD3 UR32, UP0, UR5, UR32, URZ ;  /* 0x0000002005207290 */ /* 0x000fe2000ff1e03f */
[----:B------:R-:W-:-:S02]  /*11b0*/  CS2R R60, SRZ ;  /* 0x00000000003c7805 */ /* 0x000fc4000001ff00 */
[----:B------:R-:W-:Y:S02]  /*11c0*/  CS2R R62, SRZ ;  /* 0x00000000003e7805 */ /* 0x000fe4000001ff00 */
[----:B------:R-:W-:Y:S01]  /*11d0*/  CS2R R64, SRZ ;  /* 0x0000000000407805 */ /* 0x000fe2000001ff00 */
[----:B------:R-:W-:Y:S01]  /*11e0*/  ULEA.HI.X.SX32 UR33, UR5, UR33, 0x1, UP0 ;  /* 0x0000002105217291 */ /* 0x000fe200080f0e3f */
[----:B------:R-:W-:Y:S02]  /*11f0*/  CS2R R66, SRZ ;  /* 0x0000000000427805 */ /* 0x000fe4000001ff00 */
[----:B------:R-:W-:Y:S02]  /*1200*/  CS2R R68, SRZ ;  /* 0x0000000000447805 */ /* 0x000fe4000001ff00 */
[----:B------:R-:W-:Y:S02]  /*1210*/  CS2R R70, SRZ ;  /* 0x0000000000467805 */ /* 0x000fe4000001ff00 */
[----:B------:R-:W-:-:S02]  /*1220*/  CS2R R72, SRZ ;  /* 0x0000000000487805 */ /* 0x000fc4000001ff00 */
[----:B------:R-:W-:Y:S02]  /*1230*/  CS2R R74, SRZ ;  /* 0x00000000004a7805 */ /* 0x000fe4000001ff00 */
[----:B------:R-:W-:Y:S02]  /*1240*/  CS2R R76, SRZ ;  /* 0x00000000004c7805 */ /* 0x000fe4000001ff00 */
[----:B------:R-:W-:Y:S02]  /*1250*/  CS2R R78, SRZ ;  /* 0x00000000004e7805 */ /* 0x000fe4000001ff00 */
[----:B------:R-:W-:Y:S02]  /*1260*/  CS2R R80, SRZ ;  /* 0x0000000000507805 */ /* 0x000fe4000001ff00 */
[----:B------:R-:W-:Y:S02]  /*1270*/  CS2R R82, SRZ ;  /* 0x0000000000527805 */ /* 0x000fe4000001ff00 */
[----:B------:R-:W-:-:S02]  /*1280*/  CS2R R84, SRZ ;  /* 0x0000000000547805 */ /* 0x000fc4000001ff00 */
[----:B------:R-:W-:Y:S02]  /*1290*/  CS2R R86, SRZ ;  /* 0x0000000000567805 */ /* 0x000fe4000001ff00 */
[----:B------:R-:W-:Y:S02]  /*12a0*/  CS2R R24, SRZ ;  /* 0x0000000000187805 */ /* 0x000fe4000001ff00 */
[----:B------:R-:W-:Y:S02]  /*12b0*/  CS2R R26, SRZ ;  /* 0x00000000001a7805 */ /* 0x000fe4000001ff00 */
[----:B------:R-:W-:Y:S01]  /*12c0*/  CS2R R28, SRZ ;  /* 0x00000000001c7805 */ /* 0x000fe2000001ff00 */
[----:B------:R-:W-:Y:S01]  /*12d0*/  IMAD.MOV.U32 R30, RZ, RZ, RZ ;  /* 0x000000ffff1e7224 */ /* 0x000fe200078e00ff */
[----:B------:R-:W-:Y:S06]  /*12e0*/  @P0 BRA `(.L_x_45) ;  /* 0x0000000000280947 */ /* 0x000fec0003800000 */
[----:B-1-3--:R-:W1:Y:S01]  /*12f0*/  S2R R3, SR_LANEID ;  /* 0x0000000000037919 */ /* 0x00ae620000000000 */
[----:B------:R-:W-:Y:S05]  /*1300*/  WARPSYNC.ALL ;  /* 0x0000000000007948 */ /* 0x000fea0003800000 */
[----:B-1----:R-:W-:-:S05]  /*1310*/  IMAD.SHL.U32 R6, R3, 0x4, RZ ;  /* 0x0000000403067824 */ /* 0x002fca00078e00ff */
[----:B------:R-:W1:Y:S01]  /*1320*/  LDS R3, [R6+UR20] ;  /* 0x0000001406037984 */ /* 0x000e620008000800 */
[----:B----4-:R-:W-:-:S05]  /*1330*/  IADD3 R4, P3, R6, UR32, RZ ;  /* 0x0000002006047c10 */ /* 0x010fca000ff7e0ff */
[----:B------:R-:W-:-:S05]  /*1340*/  IMAD.X R5, RZ, RZ, UR33, P3 ;  /* 0x00000021ff057e24 */ /* 0x000fca00098e06ff */
[----:B-1----:R1:W3:Y:S01]  /*1350*/  ATOMG.E.EXCH.STRONG.GPU PT, RZ, [R4], R3 ;  /* 0x0000000304ff73a8 */ /* 0x0022e200041ee100 */
[----:B------:R-:W-:-:S04]  /*1360*/  DEPBAR {5,4,3,2,1,0} ;  /* 0x0000003f0000791a */ /* 0x000fc80000000000 */
[----:B------:R1:W-:Y:S01]  /*1370*/  UTMACCTL.IV [UR32] ;  /* 0x00000000200079b9 */ /* 0x0003e20008000000 */
[----:B------:R-:W-:Y:S01]  /*1380*/  NOP ;  /* 0x0000000000007918 */ /* 0x000fe20000000000 */
.L_x_45:
[----:B------:R-:W-:Y:S05]  /*1390*/  @P0 BRA `(.L_x_46) ;  /* 0x00000000000c0947 */ /* 0x000fea0003800000 */
[----:B------:R0:W-:Y:S01]  /*13a0*/  UTMACMDFLUSH ;  /* 0x00000000000079b7 */ /* 0x0001e20000000000 */
[----:B------:R-:W-:Y:S05]  /*13b0*/  @P0 BRA `(.L_x_46) ;  /* 0x0000000000040947 */ /* 0x000fea0003800000 */
[----:B------:R-:W-:-:S04]  /*13c0*/  DEPBAR.LE SB0, 0x0 ;  /* 0x000080000000791a */ /* 0x000fc80000000000 */
.L_x_46:
[----:B------:R-:W-:Y:S05]  /*13d0*/  WARPSYNC.ALL ;  /* 0x0000000000007948 */ /* 0x000fea0003800000 */
[----:B---3--:R-:W-:Y:S01]  /*13e0*/  BAR.SYNC.DEFER_BLOCKING 0x0 ;  /* 0x0000000000007b1d */ /* 0x008fe20000010000 */
[----:B------:R-:W-:Y:S01]  /*13f0*/  USHF.L.U32 UR15, UR34, 0x8, URZ ;  /* 0x00000008220f7899 */ /* 0x000fe2000800063f */
[----:B------:R-:W-:Y:S01]  /*1400*/  IMAD.MOV.U32 R31, RZ, RZ, RZ ;  /* 0x000000ffff1f7224 */ /* 0x000fe200078e00ff */
[----:B------:R-:W-:Y:S01]  /*1410*/  USHF.L.U32 UR11, UR23, 0x6, URZ ;  /* 0x00000006170b7899 */ /* 0x000fe2000800063f */
[----:B------:R-:W-:Y:S02]  /*1420*/  CS2R R32, SRZ ;  /* 0x0000000000207805 */ /* 0x000fe4000001ff00 */
[----:B------:R-:W-:Y:S01]  /*1430*/  CS2R R34, SRZ ;  /* 0x0000000000227805 */ /* 0x000fe2000001ff00 */
[----:B------:R-:W-:Y:S01]  /*1440*/  VOTEU.ALL UP0, P2 ;  /* 0x00000000003f7886 */ /* 0x000fe20001000000 */
[----:B------:R-:W-:Y:S01]  /*1450*/  UMOV UR6, 0x1 ;  /* 0x0000000100067882 */ /* 0x000fe20000000000 */
[----:B------:R-:W-:Y:S01]  /*1460*/  VOTEU.ALL UP1, P2 ;  /* 0x00000000003f7886 */ /* 0x000fe20001020000 */
[----:B------:R-:W-:-:S02]  /*1470*/  CS2R R36, SRZ ;  /* 0x0000000000247805 */ /* 0x000fc4000001ff00 */
[----:B------:R-:W-:Y:S01]  /*1480*/  CS2R R38, SRZ ;  /* 0x0000000000267805 */ /* 0x000fe2000001ff00 */
[----:B------:R-:W-:-:S04]  /*1490*/  @!UP0 UIADD3 UR8, -UR6, 0x100000, URZ ;  /* 0x0010000006088890 */ /* 0x000fc8000fffe13f */
[----:B------:R-:W-:Y:S02]  /*14a0*/  @!UP0 USHF.L.U32 UR9, UR8, 0xb, URZ ;  /* 0x0000000b08098899 */ /* 0x000fe4000800063f */
[----:B------:R-:W-:Y:S01]  /*14b0*/  @!UP0 USHF.L.U32 UR8, UR8, 0x1, URZ ;  /* 0x0000000108088899 */ /* 0x000fe2000800063f */
[----:B------:R-:W-:Y:S01]  /*14c0*/  CS2R R40, SRZ ;  /* 0x0000000000287805 */ /* 0x000fe2000001ff00 */
[----:B------:R-:W-:-:S04]  /*14d0*/  @!UP0 UIADD3 UR6, -UR6, 0x100000, URZ ;  /* 0x0010000006068890 */ /* 0x000fc8000fffe13f */
[----:B------:R-:W-:Y:S02]  /*14e0*/  @!UP0 USHF.L.U32 UR7, UR6, 0xb, URZ ;  /* 0x0000000b06078899 */ /* 0x000fe4000800063f */
[----:B------:R-:W-:Y:S01]  /*14f0*/  @!UP0 USHF.L.U32 UR6, UR6, 0x1, URZ ;  /* 0x0000000106068899 */ /* 0x000fe2000800063f */
[----:B------:R-:W-:Y:S01]  /*1500*/  CS2R R42, SRZ ;  /* 0x00000000002a7805 */ /* 0x000fe2000001ff00 */
[----:B------:R-:W-:Y:S01]  /*1510*/  VOTEU.ALL UP0, P2 ;  /* 0x00000000003f7886 */ /* 0x000fe20001000000 */
[----:B------:R-:W-:Y:S02]  /*1520*/  CS2R R44, SRZ ;  /* 0x00000000002c7805 */ /* 0x000fe4000001ff00 */
[----:B------:R-:W-:Y:S02]  /*1530*/  CS2R R46, SRZ ;  /* 0x00000000002e7805 */ /* 0x000fe4000001ff00 */
[----:B------:R-:W-:Y:S02]  /*1540*/  CS2R R48, SRZ ;  /* 0x0000000000307805 */ /* 0x000fe4000001ff00 */
[----:B------:R-:W-:-:S02]  /*1550*/  CS2R R50, SRZ ;  /* 0x0000000000327805 */ /* 0x000fc4000001ff00 */
[----:B------:R-:W-:Y:S02]  /*1560*/  CS2R R52, SRZ ;  /* 0x0000000000347805 */ /* 0x000fe4000001ff00 */
[----:B------:R-:W-:Y:S01]  /*1570*/  CS2R R54, SRZ ;  /* 0x0000000000367805 */ /* 0x000fe2000001ff00 */
[----:B------:R-:W3:Y:S02]  /*1580*/  FENCE.VIEW.ASYNC.S ;  /* 0x00000000000073c6 */ /* 0x000ee40000000000 */
[----:B---3--:R3:W4:Y:S02]  /*1590*/  @!UP0 SYNCS.EXCH.64 URZ, [UR20+0x14000], UR8 ;  /* 0x01400008143f85b2 */ /* 0x0087240008000100 */
[----:B----4-:R-:W-:Y:S06]  /*15a0*/  BAR.SYNC.DEFER_BLOCKING 0x0 ;  /* 0x0000000000007b1d */ /* 0x010fec0000010000 */
[----:B------:R3:W4:Y:S01]  /*15b0*/  @!UP1 SYNCS.EXCH.64 URZ, [UR20+0x14008], UR6 ;  /* 0x01400806143f95b2 */ /* 0x0007220008000100 */
[----:B------:R-:W-:Y:S05]  /*15c0*/  @!P1 BRA `(.L_x_47) ;  /* 0x0000000400c09947 */ /* 0x000fea0003800000 */
[----:B-1----:R-:W-:Y:S02]  /*15d0*/  SHF.R.U32.HI R3, RZ, 0x5, R0 ;  /* 0x00000005ff037819 */ /* 0x002fe40000011600 */
[----:B------:R-:W-:Y:S02]  /*15e0*/  CS2R R56, SRZ ;  /* 0x0000000000387805 */ /* 0x000fe4000001ff00 */
[----:B------:R-:W-:Y:S02]  /*15f0*/  CS2R R58, SRZ ;  /* 0x00000000003a7805 */ /* 0x000fe4000001ff00 */
[----:B------:R-:W-:Y:S02]  /*1600*/  CS2R R60, SRZ ;  /* 0x00000000003c7805 */ /* 0x000fe4000001ff00 */
[----:B------:R-:W-:Y:S02]  /*1610*/  R2UR UR21, R3 ;  /* 0x00000000031572ca */ /* 0x000fe400000e0000 */
        /* <DEDUP_REMOVED lines=29> */
[----:B------:R-:W-:Y:S01]  /*17f0*/  UMOV UR5, URZ ;  /* 0x0000003f00057c82 */ /* 0x000fe20008000000 */
[----:B------:R-:W-:-:S05]  /*1800*/  UMOV UR14, URZ ;  /* 0x0000003f000e7c82 */ /* 0x000fca0008000000 */
.L_x_49:
[----:B----4-:R-:W-:Y:S01]  /*1810*/  BAR.SYNC.DEFER_BLOCKING 0x0 ;  /* 0x0000000000007b1d */ /* 0x010fe20000010000 */
[----:B------:R-:W-:Y:S01]  /*1820*/  ULEA UR18, UR5, UR20, 0x3 ;  /* 0x0000001405127291 */ /* 0x000fe2000f8e183f */
[----:B------:R-:W-:Y:S01]  /*1830*/  @!P2 IMAD.MOV.U32 R3, RZ, RZ, 0xa000 ;  /* 0x0000a000ff03a424 */ /* 0x000fe200078e00ff */
[----:B------:R-:W-:Y:S01]  /*1840*/  ELECT P0, URZ, PT ;  /* 0x00000000003f782f */ /* 0x000fe20003800000 */
[----:B------:R-:W-:-:S03]  /*1850*/  ULEA UR12, UR5, UR20, 0xf ;  /* 0x00000014050c7291 */ /* 0x000fc6000f8e783f */
[----:B------:R-:W-:Y:S02]  /*1860*/  ISETP.LT.U32.AND P0, PT, R2, 0x20, P0 ;  /* 0x000000200200780c */ /* 0x000fe40000701070 */
[----:B------:R-:W-:Y:S01]  /*1870*/  ELECT P1, URZ, PT ;  /* 0x00000000003f782f */ /* 0x000fe20003820000 */
[----:B---3--:R-:W-:-:S03]  /*1880*/  ULEA UR8, UR5, UR20, 0xd ;  /* 0x0000001405087291 */ /* 0x008fc6000f8e683f */
[----:B------:R-:W-:Y:S01]  /*1890*/  ISETP.LT.U32.AND P1, PT, R2, 0x20, P1 ;  /* 0x000000200200780c */ /* 0x000fe20000f21070 */
[----:B------:R-:W-:Y:S01]  /*18a0*/  UMOV UR10, UR14 ;  /* 0x0000000e000a7c82 */ /* 0x000fe20008000000 */
[----:B------:R-:W-:-:S05]  /*18b0*/  UIADD3 UR8, UR8, 0x10000, URZ ;  /* 0x0001000008087890 */ /* 0x000fca000fffe03f */
[----:B------:R-:W-:Y:S01]  /*18c0*/  VOTEU.ANY UP0, P0 ;  /* 0x00000000003f7886 */ /* 0x000fe20000000100 */
[----:B------:R-:W-:Y:S01]  /*18d0*/  VOTEU.ANY UP2, P0 ;  /* 0x00000000003f7886 */ /* 0x000fe20000040100 */
[----:B------:R1:W-:Y:S01]  /*18e0*/  @!P2 SYNCS.ARRIVE.TRANS64 RZ, [UR18+0x14000], R3 ;  /* 0x01400003ffffa9a7 */ /* 0x0003e20008000012 */
[----:B------:R3:W-:Y:S06]  /*18f0*/  MEMBAR.ALL.CTA ;  /* 0x0000000000007992 */ /* 0x0007ec0000008000 */
[----:B---3--:R-:W3:Y:S01]  /*1900*/  FENCE.VIEW.ASYNC.S ;  /* 0x00000000000073c6 */ /* 0x008ee20000000000 */
[----:B------:R-:W-:Y:S01]  /*1910*/  @UP0 UIADD3 UR13, UR18, 0x14000, URZ ;  /* 0x00014000120d0890 */ /* 0x000fe2000fffe03f */
[----:B------:R-:W-:Y:S01]  /*1920*/  @UP0 UMOV UR6, UR28 ;  /* 0x0000001c00060c82 */ /* 0x000fe20008000000 */
[----:B------:R-:W-:Y:S01]  /*1930*/  @UP0 UMOV UR7, UR29 ;  /* 0x0000001d00070c82 */ /* 0x000fe20008000000 */
[----:B---3--:R-:W-:Y:S01]  /*1940*/  VOTEU.ANY UP1, P1 ;  /* 0x00000000003f7886 */ /* 0x008fe20000820100 */
[----:B------:R-:W-:Y:S01]  /*1950*/  VOTEU.ANY UP3, P1 ;  /* 0x00000000003f7886 */ /* 0x000fe20000860100 */
[----:B-1----:R-:W-:-:S03]  /*1960*/  IMAD.U32 R3, RZ, RZ, UR4 ;  /* 0x00000004ff037e24 */ /* 0x002fc6000f8e00ff */
[----:B------:R-:W-:Y:S01]  /*1970*/  @UP1 UIADD3 UR9, UR18, 0x14000, URZ ;  /* 0x0001400012091890 */ /* 0x000fe2000fffe03f */
[----:B------:R-:W-:Y:S01]  /*1980*/  @UP1 UMOV UR16, UR30 ;  /* 0x0000001e00101c82 */ /* 0x000fe20008000000 */
[----:B------:R-:W-:Y:S01]  /*1990*/  @UP1 UMOV UR17, UR31 ;  /* 0x0000001f00111c82 */ /* 0x000fe20008000000 */
[----:B------:R-:W-:Y:S01]  /*19a0*/  SHF.L.U32 R3, R3, 0x1f, RZ ;  /* 0x0000001f03037819 */ /* 0x000fe200000006ff */
[----:B------:R-:W-:Y:S06]  /*19b0*/  BAR.SYNC.DEFER_BLOCKING 0x0 ;  /* 0x0000000000007b1d */ /* 0x000fec0000010000 */
[----:B------:R1:W-:Y:S02]  /*19c0*/  @UP2 UTMALDG.2D [UR12], [UR6] ;  /* 0x0000000c060025b4 */ /* 0x0003e40008008000 */
[----:B------:R-:W-:Y:S06]  /*19d0*/  BAR.SYNC.DEFER_BLOCKING 0x0 ;  /* 0x0000000000007b1d */ /* 0x000fec0000010000 */
[----:B------:R1:W-:Y:S02]  /*19e0*/  @UP3 UTMALDG.2D [UR8], [UR16] ;  /* 0x00000008100035b4 */ /* 0x0003e40008008000 */
[----:B------:R-:W-:Y:S06]  /*19f0*/  BAR.SYNC.DEFER_BLOCKING 0x0 ;  /* 0x0000000000007b1d */ /* 0x000fec0000010000 */
[----:B------:R-:W3:Y:S02]  /*1a00*/  SYNCS.PHASECHK.TRANS64.TRYWAIT P0, [UR18+0x14000], R3 ;  /* 0x01400003ff0075a7 */ /* 0x000ee40008000152 */
[----:B-1-3--:R-:W-:Y:S05]  /*1a10*/  @!P0 BRA `(.L_x_48) ;  /* 0x0000000400d88947 */ /* 0x00afea0003800000 */
.L_x_50:
[----:B------:R-:W-:Y:S01]  /*1a20*/  USHF.L.U32 UR6, UR21, 0x7, URZ ;  /* 0x0000000715067899 */ /* 0x000fe2000800063f */
[----:B------:R-:W-:Y:S02]  /*1a30*/  WARPGROUP.DEPBAR.LE gsb0, 0x0 ;  /* 0x00008000000079c5 */ /* 0x000fe40000010000 */
[----:B------:R-:W-:Y:S01]  /*1a40*/  USHF.R.U32.HI UR18, URZ, 0x4, UR8 ;  /* 0x000000043f127899 */ /* 0x000fe20008011608 */
[----:B------:R-:W-:Y:S01]  /*1a50*/  WARPGROUP.ARRIVE ;  /* 0x00000000000079c5 */ /* 0x000fe20000000000 */
[----:B------:R-:W-:Y:S01]  /*1a60*/  ULOP3.LUT UR6, UR6, 0x200, URZ, 0xc0, !UPT ;  /* 0x0000020006067892 */ /* 0x000fe2000f8ec03f */
[----:B------:R-:W1:Y:S01]  /*1a70*/  LDC R3, c[0x0][0x230] ;  /* 0x00008c00ff037b82 */ /* 0x000e620000000800 */
[----:B------:R-:W-:Y:S02]  /*1a80*/  USGXT.U32 UR18, UR18, 0xe ;  /* 0x0000000e1212789a */ /* 0x000fe40008000000 */
[----:B------:R-:W-:Y:S01]  /*1a90*/  ULEA.HI UR6, UR12, UR6, URZ, 0x1c ;  /* 0x000000060c067291 */ /* 0x000fe2000f8fe03f */
[----:B------:R-:W-:Y:S01]  /*1aa0*/  UMOV UR19, 0x40000040 ;  /* 0x4000004000137882 */ /* 0x000fe20000000000 */
[----:B------:R-:W-:-:S02]  /*1ab0*/  UMOV UR17, 0x40000040 ;  /* 0x4000004000117882 */ /* 0x000fc40000000000 */
[----:B------:R-:W-:Y:S02]  /*1ac0*/  ULOP3.LUT UR16, UR6, 0x3fff, URZ, 0xc0, !UPT ;  /* 0x00003fff06107892 */ /* 0x000fe4000f8ec03f */
[----:B------:R-:W-:Y:S02]  /*1ad0*/  UIADD3 UR26, UP1, UR18, 0x2, URZ ;  /* 0x00000002121a7890 */ /* 0x000fe4000ff3e03f */
[----:B------:R-:W-:Y:S01]  /*1ae0*/  UIADD3 UR24, UP0, UR16, 0x2, URZ ;  /* 0x0000000210187890 */ /* 0x000fe2000ff1e03f */
[----:B------:R-:W-:Y:S01]  /*1af0*/  UMOV UR6, URZ ;  /* 0x0000003f00067c82 */ /* 0x000fe20008000000 */
[----:B------:R-:W-:Y:S02]  /*1b00*/  UMOV UR7, URZ ;  /* 0x0000003f00077c82 */ /* 0x000fe40008000000 */
[----:B------:R-:W-:Y:S01]  /*1b10*/  UIADD3.X UR25, UR6, 0x40000040, URZ, UP0, !UPT ;  /* 0x4000004006197890 */ /* 0x000fe200087fe43f */
[----:B------:R-:W-:Y:S01]  /*1b20*/  HGMMA.64x64x16.F32 R56, gdesc[UR16], R56 ;  /* 0x00e00000103879f0 */ /* 0x000fe20008700838 */
[----:B------:R-:W-:-:S02]  /*1b30*/  UIADD3.X UR27, UR7, 0x40000040, URZ, UP1, !UPT ;  /* 0x40000040071b7890 */ /* 0x000fc40008ffe43f */
[----:B------:R-:W-:Y:S02]  /*1b40*/  UIADD3.64 UR36, UR24, 0x2, URZ ;  /* 0x0000000218247897 */ /* 0x000fe4000fffe03f */
[----:B------:R-:W-:Y:S02]  /*1b50*/  UIADD3.64 UR38, UR26, 0x2, URZ ;  /* 0x000000021a267897 */ /* 0x000fe4000fffe03f */
[----:B------:R-:W-:Y:S02]  /*1b60*/  UIADD3.64 UR40, UR24, 0x4, URZ ;  /* 0x0000000418287897 */ /* 0x000fe4000fffe03f */
[----:B------:R-:W-:Y:S02]  /*1b70*/  UIADD3.64 UR42, UR26, 0x4, URZ ;  /* 0x000000041a2a7897 */ /* 0x000fe4000fffe03f */
[----:B------:R-:W-:Y:S02]  /*1b80*/  UIADD3.64 UR16, UR24, 0x3fe, URZ ;  /* 0x000003fe18107897 */ /* 0x000fe4000fffe03f */
[----:B------:R-:W-:-:S02]  /*1b90*/  UIADD3 UR14, UR14, 0x40, URZ ;  /* 0x000000400e0e7890 */ /* 0x000fc4000fffe03f */
[----:B------:R-:W-:-:S04]  /*1ba0*/  UIADD3 UR5, UR5, 0x1, URZ ;  /* 0x0000000105057890 */ /* 0x000fc8000fffe03f */
[----:B-1----:R-:W-:Y:S01]  /*1bb0*/  ISETP.LE.AND P0, PT, R3, UR14, PT ;  /* 0x0000000e03007c0c */ /* 0x002fe2000bf03270 */
[----:B------:R-:W-:-:S04]  /*1bc0*/  UISETP.NE.U32.AND UP0, UPT, UR5, 0x2, UPT ;  /* 0x000000020500788c */ /* 0x000fc8000bf05070 */
[----:B------:R-:W-:Y:S02]  /*1bd0*/  USEL UR6, URZ, 0x1, UP0 ;  /* 0x000000013f067887 */ /* 0x000fe40008000000 */
[----:B------:R-:W-:Y:S02]  /*1be0*/  USEL UR5, UR5, URZ, UP0 ;  /* 0x0000003f05057287 */ /* 0x000fe40008000000 */
[----:B------:R-:W-:Y:S01]  /*1bf0*/  ULOP3.LUT UR4, UR4, UR6, URZ, 0x3c, !UPT ;  /* 0x0000000604047292 */ /* 0x000fe2000f8e3c3f */
[----:B------:R-:W-:Y:S04]  /*1c00*/  HGMMA.64x64x16.F32 R56, gdesc[UR24], R56 ;  /* 0x00e00000183879f0 */ /* 0x000fe80008700838 */
[----:B------:R-:W-:Y:S01]  /*1c10*/  HGMMA.64x64x16.F32 R56, gdesc[UR36], R56 ;  /* 0x00e00000243879f0 */ /* 0x000fe20008700838 */
[----:B------:R-:W-:-:S03]  /*1c20*/  UIADD3.64 UR36, UR24, 0x402, URZ ;  /* 0x0000040218247897 */ /* 0x000fc6000fffe03f */
[----:B------:R-:W-:Y:S01]  /*1c30*/  HGMMA.64x64x16.F32 R56, gdesc[UR40], R56 ;  /* 0x00e00000283879f0 */ /* 0x000fe20008700838 */
[----:B------:R-:W-:-:S03]  /*1c40*/  UIADD3.64 UR40, UR24, 0x404, URZ ;  /* 0x0000040418287897 */ /* 0x000fc6000fffe03f */
[----:B------:R-:W-:Y:S01]  /*1c50*/  HGMMA.64x64x16.F32 R24, gdesc[UR16], R24 ;  /* 0x00e00000101879f0 */ /* 0x000fe20008700818 */
[----:B------:R-:W-:Y:S01]  /*1c60*/  UIADD3.64 UR16, UR24, 0x400, URZ ;  /* 0x0000040018107897 */ /* 0x000fe2000fffe03f */
[----:B------:R-:W-:Y:S01]  /*1c70*/  UMOV UR18, UR26 ;  /* 0x0000001a00127c82 */ /* 0x000fe20008000000 */
[----:B------:R-:W-:-:S07]  /*1c80*/  UMOV UR19, UR27 ;  /* 0x0000001b00137c82 */ /* 0x000fce0008000000 */
[----:B------:R-:W-:Y:S04]  /*1c90*/  HGMMA.64x64x16.F32 R24, gdesc[UR16], R24 ;  /* 0x00e00000101879f0 */ /* 0x000fe80008700818 */
[----:B------:R-:W-:Y:S04]  /*1ca0*/  HGMMA.64x64x16.F32 R24, gdesc[UR36], R24 ;  /* 0x00e00000241879f0 */ /* 0x000fe80008700818 */
[----:B------:R-:W-:Y:S01]  /*1cb0*/  HGMMA.64x64x16.F32 R24, gdesc[UR40], R24, gsb0 ;  /* 0x00e00000281879f0 */ /* 0x000fe20008000818 */
[----:B------:R-:W-:Y:S05]  /*1cc0*/  @!P0 BRA `(.L_x_49) ;  /* 0xfffffff800d08947 */ /* 0x000fea000383ffff */
.L_x_47:
[----:B------:R-:W-:Y:S02]  /*1cd0*/  WARPGROUP.DEPBAR.LE gsb0, 0x0 ;  /* 0x00008000000079c5 */ /* 0x000fe40000010000 */
[----:B----4-:R-:W-:Y:S01]  /*1ce0*/  BAR.SYNC.DEFER_BLOCKING 0x0 ;  /* 0x0000000000007b1d */ /* 0x010fe20000010000 */
[C---:B-1----:R-:W-:Y:S01]  /*1cf0*/  IMAD.SHL.U32 R3, R0.reuse, 0x80, RZ ;  /* 0x0000008000037824 */ /* 0x042fe200078e00ff */
[----:B------:R-:W-:Y:S01]  /*1d00*/  ELECT P0, URZ, PT ;  /* 0x00000000003f782f */ /* 0x000fe20003800000 */
[----:B------:R-:W-:Y:S01]  /*1d10*/  IMAD.SHL.U32 R4, R0, 0x10, RZ ;  /* 0x0000001000047824 */ /* 0x000fe200078e00ff */
[----:B------:R-:W-:Y:S02]  /*1d20*/  F2FP.F16.F32.PACK_AB R56, R57, R56 ;  /* 0x000000383938723e */ /* 0x000fe400000000ff */
[----:B------:R-:W-:Y:S01]  /*1d30*/  LOP3.LUT R3, R3, 0x780, RZ, 0xc0, !PT ;  /* 0x0000078003037812 */ /* 0x000fe200078ec0ff */
[----:B------:R-:W-:Y:S01]  /*1d40*/  UMOV UR21, UR11 ;  /* 0x0000000b00157c82 */ /* 0x000fe20008000000 */
[----:B------:R-:W-:Y:S01]  /*1d50*/  F2FP.F16.F32.PACK_AB R57, R59, R58 ;  /* 0x0000003a3b39723e */ /* 0x000fe200000000ff */
[----:B------:R-:W-:Y:S01]  /*1d60*/  UMOV UR22, UR15 ;  /* 0x0000000f00167c82 */ /* 0x000fe20008000000 */
[----:B------:R-:W-:-:S02]  /*1d70*/  LOP3.LUT R3, R3, 0x70, R4, 0xf8, !PT ;  /* 0x0000007003037812 */ /* 0x000fc400078ef804 */
[----:B------:R-:W-:Y:S02]  /*1d80*/  F2FP.F16.F32.PACK_AB R24, R25, R24 ;  /* 0x000000181918723e */ /* 0x000fe400000000ff */
[----:B------:R-:W-:Y:S01]  /*1d90*/  LOP3.LUT R3, R3, 0x10, R0, 0x78, !PT ;  /* 0x0000001003037812 */ /* 0x000fe200078e7800 */
[----:B------:R-:W-:Y:S01]  /*1da0*/  IMAD.SHL.U32 R0, R0, 0x40, RZ ;  /* 0x0000004000007824 */ /* 0x000fe200078e00ff */
[----:B------:R-:W-:Y:S02]  /*1db0*/  ISETP.LT.U32.AND P0, PT, R2, 0x20, P0 ;  /* 0x000000200200780c */ /* 0x000fe40000701070 */
[----:B------:R-:W-:Y:S02]  /*1dc0*/  F2FP.F16.F32.PACK_AB R58, R61, R60 ;  /* 0x0000003c3d3a723e */ /* 0x000fe400000000ff */
[----:B------:R-:W-:Y:S02]  /*1dd0*/  LOP3.LUT R0, R3, 0x3800, R0, 0xf8, !PT ;  /* 0x0000380003007812 */ /* 0x000fe400078ef800 */
[----:B------:R-:W-:Y:S01]  /*1de0*/  F2FP.F16.F32.PACK_AB R59, R63, R62 ;  /* 0x0000003e3f3b723e */ /* 0x000fe200000000ff */
[----:B------:R-:W1:Y:S02]  /*1df0*/  @!P2 SYNCS.CCTL.IV [UR20+0x14000] ;  /* 0x01400000ff00a9b1 */ /* 0x000e640008000014 */
[----:B-1----:R-:W-:Y:S01]  /*1e00*/  BAR.SYNC.DEFER_BLOCKING 0x0 ;  /* 0x0000000000007b1d */ /* 0x002fe20000010000 */
[C---:B------:R-:W-:Y:S01]  /*1e10*/  LOP3.LUT R3, R0.reuse, 0x20, RZ, 0x3c, !PT ;  /* 0x0000002000037812 */ /* 0x040fe200078e3cff */
[C---:B------:R-:W-:Y:S01]  /*1e20*/  VIADD R2, R0.reuse, UR20 ;  /* 0x0000001400027c36 */ /* 0x040fe20008000000 */
[----:B------:R-:W-:-:S02]  /*1e30*/  LOP3.LUT R4, R0, 0x40, RZ, 0x3c, !PT ;  /* 0x0000004000047812 */ /* 0x000fc400078e3cff */
[----:B------:R-:W-:Y:S01]  /*1e40*/  F2FP.F16.F32.PACK_AB R64, R65, R64 ;  /* 0x000000404140723e */ /* 0x000fe200000000ff */
[----:B------:R-:W-:Y:S01]  /*1e50*/  VIADD R3, R3, UR20 ;  /* 0x0000001403037c36 */ /* 0x000fe20008000000 */
[----:B------:R-:W-:Y:S01]  /*1e60*/  F2FP.F16.F32.PACK_AB R25, R27, R26 ;  /* 0x0000001a1b19723e */ /* 0x000fe200000000ff */
[----:B------:R-:W-:Y:S01]  /*1e70*/  VIADD R4, R4, UR20 ;  /* 0x0000001404047c36 */ /* 0x000fe20008000000 */
[----:B------:R-:W-:Y:S01]  /*1e80*/  F2FP.F16.F32.PACK_AB R65, R67, R66 ;  /* 0x000000424341723e */ /* 0x000fe200000000ff */
[----:B------:R-:W-:Y:S01]  /*1e90*/  VOTEU.ANY UP0, P0 ;  /* 0x00000000003f7886 */ /* 0x000fe20000000100 */
[----:B------:R-:W-:Y:S01]  /*1ea0*/  F2FP.F16.F32.PACK_AB R26, R29, R28 ;  /* 0x0000001c1d1a723e */ /* 0x000fe200000000ff */
[----:B------:R-:W-:Y:S01]  /*1eb0*/  VOTEU.ANY UP1, P0 ;  /* 0x00000000003f7886 */ /* 0x000fe20000020100 */
[----:B------:R-:W-:Y:S02]  /*1ec0*/  F2FP.F16.F32.PACK_AB R27, R31, R30 ;  /* 0x0000001e1f1b723e */ /* 0x000fe400000000ff */
[----:B------:R-:W-:Y:S01]  /*1ed0*/  F2FP.F16.F32.PACK_AB R32, R33, R32 ;  /* 0x000000202120723e */ /* 0x000fe200000000ff */
[----:B---3--:R-:W-:Y:S01]  /*1ee0*/  @UP0 UMOV UR6, UR32 ;  /* 0x0000002000060c82 */ /* 0x008fe20008000000 */
[----:B------:R-:W-:Y:S01]  /*1ef0*/  LOP3.LUT R0, R0, 0x60, RZ, 0x3c, !PT ;  /* 0x0000006000007812 */ /* 0x000fe200078e3cff */
[----:B------:R-:W-:Y:S01]  /*1f00*/  @UP0 UMOV UR7, UR33 ;  /* 0x0000002100070c82 */ /* 0x000fe20008000000 */
[----:B------:R-:W-:-:S02]  /*1f10*/  F2FP.F16.F32.PACK_AB R66, R69, R68 ;  /* 0x000000444542723e */ /* 0x000fc400000000ff */
[----:B------:R-:W-:Y:S01]  /*1f20*/  F2FP.F16.F32.PACK_AB R67, R71, R70 ;  /* 0x000000464743723e */ /* 0x000fe200000000ff */
[----:B------:R-:W-:Y:S01]  /*1f30*/  VIADD R0, R0, UR20 ;  /* 0x0000001400007c36 */ /* 0x000fe20008000000 */
[----:B------:R-:W-:Y:S01]  /*1f40*/  F2FP.F16.F32.PACK_AB R72, R73, R72 ;  /* 0x000000484948723e */ /* 0x000fe200000000ff */
[----:B------:R-:W1:Y:S01]  /*1f50*/  @!P2 SYNCS.CCTL.IV [UR20+0x14008] ;  /* 0x01400800ff00a9b1 */ /* 0x000e620008000014 */
[----:B------:R-:W-:Y:S01]  /*1f60*/  F2FP.F16.F32.PACK_AB R33, R35, R34 ;  /* 0x000000222321723e */ /* 0x000fe200000000ff */
[----:B-1----:R-:W-:Y:S01]  /*1f70*/  STSM.16.M88.4 [R2], R56 ;  /* 0x0000003802007844 */ /* 0x002fe20000000200 */
[----:B------:R-:W-:Y:S02]  /*1f80*/  F2FP.F16.F32.PACK_AB R73, R75, R74 ;  /* 0x0000004a4b49723e */ /* 0x000fe400000000ff */
[----:B------:R-:W-:Y:S01]  /*1f90*/  F2FP.F16.F32.PACK_AB R34, R37, R36 ;  /* 0x000000242522723e */ /* 0x000fe200000000ff */
[----:B------:R-:W-:Y:S01]  /*1fa0*/  STSM.16.M88.4 [R2+0x4000], R24 ;  /* 0x0040001802007844 */ /* 0x000fe20000000200 */
[----:B------:R-:W-:-:S02]  /*1fb0*/  F2FP.F16.F32.PACK_AB R35, R39, R38 ;  /* 0x000000262723723e */ /* 0x000fc400000000ff */
[----:B------:R-:W-:Y:S01]  /*1fc0*/  F2FP.F16.F32.PACK_AB R40, R41, R40 ;  /* 0x000000282928723e */ /* 0x000fe200000000ff */
[----:B------:R-:W-:Y:S01]  /*1fd0*/  STSM.16.M88.4 [R3], R64 ;  /* 0x0000004003007844 */ /* 0x000fe20000000200 */
[----:B------:R-:W-:Y:S02]  /*1fe0*/  F2FP.F16.F32.PACK_AB R74, R77, R76 ;  /* 0x0000004c4d4a723e */ /* 0x000fe400000000ff */
[----:B------:R-:W-:Y:S01]  /*1ff0*/  F2FP.F16.F32.PACK_AB R75, R79, R78 ;  /* 0x0000004e4f4b723e */ /* 0x000fe200000000ff */
[----:B------:R-:W-:Y:S01]  /*2000*/  STSM.16.M88.4 [R3+0x4000], R32 ;  /* 0x0040002003007844 */ /* 0x000fe20000000200 */
[----:B------:R-:W-:Y:S02]  /*2010*/  F2FP.F16.F32.PACK_AB R80, R81, R80 ;  /* 0x000000505150723e */ /* 0x000fe400000000ff */
[----:B------:R-:W-:Y:S01]  /*2020*/  F2FP.F16.F32.PACK_AB R41, R43, R42 ;  /* 0x0000002a2b29723e */ /* 0x000fe200000000ff */
[----:B------:R-:W-:Y:S01]  /*2030*/  STSM.16.M88.4 [R4], R72 ;  /* 0x0000004804007844 */ /* 0x000fe20000000200 */
[----:B------:R-:W-:-:S02]  /*2040*/  F2FP.F16.F32.PACK_AB R81, R83, R82 ;  /* 0x000000525351723e */ /* 0x000fc400000000ff */
[----:B------:R-:W-:Y:S02]  /*2050*/  F2FP.F16.F32.PACK_AB R42, R45, R44 ;  /* 0x0000002c2d2a723e */ /* 0x000fe400000000ff */
[----:B------:R-:W-:Y:S02]  /*2060*/  F2FP.F16.F32.PACK_AB R43, R47, R46 ;  /* 0x0000002e2f2b723e */ /* 0x000fe400000000ff */
[----:B------:R-:W-:Y:S02]  /*2070*/  F2FP.F16.F32.PACK_AB R48, R49, R48 ;  /* 0x000000303130723e */ /* 0x000fe400000000ff */
[----:B------:R-:W-:Y:S01]  /*2080*/  F2FP.F16.F32.PACK_AB R82, R85, R84 ;  /* 0x000000545552723e */ /* 0x000fe200000000ff */
[----:B------:R-:W-:Y:S01]  /*2090*/  STSM.16.M88.4 [R4+0x4000], R40 ;  /* 0x0040002804007844 */ /* 0x000fe20000000200 */
[----:B------:R-:W-:Y:S02]  /*20a0*/  F2FP.F16.F32.PACK_AB R83, R87, R86 ;  /* 0x000000565753723e */ /* 0x000fe400000000ff */
[----:B------:R-:W-:-:S02]  /*20b0*/  F2FP.F16.F32.PACK_AB R49, R51, R50 ;  /* 0x000000323331723e */ /* 0x000fc400000000ff */
[----:B------:R-:W-:Y:S01]  /*20c0*/  F2FP.F16.F32.PACK_AB R50, R53, R52 ;  /* 0x000000343532723e */ /* 0x000fe200000000ff */
[----:B------:R-:W-:Y:S01]  /*20d0*/  STSM.16.M88.4 [R0], R80 ;  /* 0x0000005000007844 */ /* 0x000fe20000000200 */
[----:B------:R-:W-:-:S05]  /*20e0*/  F2FP.F16.F32.PACK_AB R51, R55, R54 ;  /* 0x000000363733723e */ /* 0x000fca00000000ff */
[----:B------:R-:W-:Y:S01]  /*20f0*/  STSM.16.M88.4 [R0+0x4000], R48 ;  /* 0x0040003000007844 */ /* 0x000fe20000000200 */
[----:B------:R1:W-:Y:S06]  /*2100*/  MEMBAR.ALL.CTA ;  /* 0x0000000000007992 */ /* 0x0003ec0000008000 */
[----:B-1----:R-:W1:Y:S02]  /*2110*/  FENCE.VIEW.ASYNC.S ;  /* 0x00000000000073c6 */ /* 0x002e640000000000 */
[----:B-1----:R-:W-:Y:S06]  /*2120*/  BAR.SYNC.DEFER_BLOCKING 0x0 ;  /* 0x0000000000007b1d */ /* 0x002fec0000010000 */
[----:B------:R1:W-:Y:S01]  /*2130*/  @UP1 UTMASTG.2D [UR20], [UR6] ;  /* 0x00000014060013b5 */ /* 0x0003e20008008000 */
[----:B------:R0:W-:Y:S01]  /*2140*/  UTMACMDFLUSH ;  /* 0x00000000000079b7 */ /* 0x0001e20000000000 */
[----:B------:R-:W-:-:S04]  /*2150*/  DEPBAR.LE SB0, 0x0 ;  /* 0x000080000000791a */ /* 0x000fc80000000000 */
[----:B------:R-:W-:Y:S06]  /*2160*/  BAR.SYNC.DEFER_BLOCKING 0x0 ;  /* 0x0000000000007b1d */ /* 0x000fec0000010000 */
[----:B-1----:R-:W-:Y:S05]  /*2170*/  EXIT ;  /* 0x000000000000794d */ /* 0x002fea0003800000 */
.L_x_48:
[----:B------:R-:W1:Y:S02]  /*2180*/  SYNCS.PHASECHK.TRANS64.TRYWAIT P0, [UR18+0x14000], R3 ;  /* 0x01400003ff0075a7 */ /* 0x000e640008000152 */
[----:B-1----:R-:W-:Y:S05]  /*2190*/  @!P0 BRA `(.L_x_48) ;  /* 0xfffffffc00f88947 */ /* 0x002fea000383ffff */
[----:B------:R-:W-:Y:S05]  /*21a0*/  BRA `(.L_x_50) ;  /* 0xfffffff8001c7947 */ /* 0x000fea000383ffff */
.L_x_51:
[----:B------:R-:W-:-:S00]  /*21b0*/  BRA `(.L_x_51) ;  /* 0xfffffffc00fc7947 */ /* 0x000fc0000383ffff */
[----:B------:R-:W-:-:S00]  /*21c0*/  NOP ;  /* 0x0000000000007918 */ /* 0x000fc00000000000 */
        /* <DEDUP_REMOVED lines=11> */
.L_x_52:


//--------------------- .nv.shared.gluon_wgmma    --------------------------
	.section	.nv.shared.gluon_wgmma,"aw",@nobits
	.sectionflags	@""
	.align	16
	.zero		1024


//--------------------- .nv.shared.reserved.0     --------------------------
	.section	.nv.shared.reserved.0,"aw",@nobits
	.weak		__nv_reservedSMEM_offset_0_alias
	.size		__nv_reservedSMEM_offset_0_alias, 0, 0
	.other		__nv_reservedSMEM_offset_0_alias,@"STO_CUDA_RESERVED_SHARED STV_DEFAULT"
__nv_reservedSMEM_offset_0_alias:
	.zero		0


//--------------------- .nv.constant0.gluon_wgmma --------------------------
	.section	.nv.constant0.gluon_wgmma,"a",@progbits
	.sectionflags	@""
	.align	4
.nv.constant0.gluon_wgmma:
	.zero		608


//--------------------- SYMBOLS --------------------------

	.type		.nv.reservedSmem.offset0,@object
	.size		.nv.reservedSmem.offset0,0x4
